//
// Generated by NVIDIA NVVM Compiler
//
// Compiler Build ID: CL-36424714
// Cuda compilation tools, release 13.0, V13.0.88
// Based on NVVM 20.0.0
//

.version 9.0
.target sm_100
.address_size 64

	// .globl	_Z18convolution_kernelPfS_S_iiiiiiiiiiii

.visible .entry _Z18convolution_kernelPfS_S_iiiiiiiiiiii(
	.param .u64 .ptr .align 1 _Z18convolution_kernelPfS_S_iiiiiiiiiiii_param_0,
	.param .u64 .ptr .align 1 _Z18convolution_kernelPfS_S_iiiiiiiiiiii_param_1,
	.param .u64 .ptr .align 1 _Z18convolution_kernelPfS_S_iiiiiiiiiiii_param_2,
	.param .u32 _Z18convolution_kernelPfS_S_iiiiiiiiiiii_param_3,
	.param .u32 _Z18convolution_kernelPfS_S_iiiiiiiiiiii_param_4,
	.param .u32 _Z18convolution_kernelPfS_S_iiiiiiiiiiii_param_5,
	.param .u32 _Z18convolution_kernelPfS_S_iiiiiiiiiiii_param_6,
	.param .u32 _Z18convolution_kernelPfS_S_iiiiiiiiiiii_param_7,
	.param .u32 _Z18convolution_kernelPfS_S_iiiiiiiiiiii_param_8,
	.param .u32 _Z18convolution_kernelPfS_S_iiiiiiiiiiii_param_9,
	.param .u32 _Z18convolution_kernelPfS_S_iiiiiiiiiiii_param_10,
	.param .u32 _Z18convolution_kernelPfS_S_iiiiiiiiiiii_param_11,
	.param .u32 _Z18convolution_kernelPfS_S_iiiiiiiiiiii_param_12,
	.param .u32 _Z18convolution_kernelPfS_S_iiiiiiiiiiii_param_13,
	.param .u32 _Z18convolution_kernelPfS_S_iiiiiiiiiiii_param_14
)
{
	.reg .pred 	%p<92>;
	.reg .b32 	%r<96>;
	.reg .b32 	%f<103>;
	.reg .b64 	%rd<26>;

	ld.param.u64 	%rd10, [_Z18convolution_kernelPfS_S_iiiiiiiiiiii_param_0];
	ld.param.u64 	%rd11, [_Z18convolution_kernelPfS_S_iiiiiiiiiiii_param_1];
	ld.param.u32 	%r43, [_Z18convolution_kernelPfS_S_iiiiiiiiiiii_param_3];
	ld.param.u32 	%r32, [_Z18convolution_kernelPfS_S_iiiiiiiiiiii_param_4];
	ld.param.u32 	%r33, [_Z18convolution_kernelPfS_S_iiiiiiiiiiii_param_5];
	ld.param.u32 	%r34, [_Z18convolution_kernelPfS_S_iiiiiiiiiiii_param_6];
	ld.param.u32 	%r35, [_Z18convolution_kernelPfS_S_iiiiiiiiiiii_param_7];
	ld.param.u32 	%r36, [_Z18convolution_kernelPfS_S_iiiiiiiiiiii_param_8];
	ld.param.u32 	%r37, [_Z18convolution_kernelPfS_S_iiiiiiiiiiii_param_9];
	ld.param.u32 	%r38, [_Z18convolution_kernelPfS_S_iiiiiiiiiiii_param_10];
	ld.param.u32 	%r39, [_Z18convolution_kernelPfS_S_iiiiiiiiiiii_param_11];
	ld.param.u32 	%r40, [_Z18convolution_kernelPfS_S_iiiiiiiiiiii_param_12];
	ld.param.u32 	%r41, [_Z18convolution_kernelPfS_S_iiiiiiiiiiii_param_13];
	ld.param.u32 	%r42, [_Z18convolution_kernelPfS_S_iiiiiiiiiiii_param_14];
	cvta.to.global.u64 	%rd1, %rd11;
	cvta.to.global.u64 	%rd2, %rd10;
	mov.u32 	%r44, %ctaid.x;
	mov.u32 	%r45, %ntid.x;
	mov.u32 	%r46, %tid.x;
	mad.lo.s32 	%r1, %r44, %r45, %r46;
	mul.lo.s32 	%r47, %r35, %r43;
	mul.lo.s32 	%r48, %r47, %r38;
	mul.lo.s32 	%r49, %r48, %r39;
	setp.ge.s32 	%p2, %r1, %r49;
	mov.f32 	%f81, 0f00000000;
	@%p2 bra 	$L__BB0_48;
	div.s32 	%r50, %r1, %r39;
	mul.lo.s32 	%r51, %r50, %r39;
	sub.s32 	%r2, %r1, %r51;
	rem.s32 	%r3, %r50, %r38;
	mul.lo.s32 	%r52, %r39, %r38;
	div.s32 	%r53, %r1, %r52;
	rem.s32 	%r4, %r53, %r35;
	mul.lo.s32 	%r54, %r52, %r35;
	div.s32 	%r5, %r1, %r54;
	setp.lt.s32 	%p3, %r32, 1;
	@%p3 bra 	$L__BB0_47;
	mul.lo.s32 	%r55, %r3, %r40;
	sub.s32 	%r6, %r55, %r41;
	mul.lo.s32 	%r56, %r2, %r40;
	sub.s32 	%r7, %r56, %r42;
	min.s32 	%r57, %r36, %r37;
	setp.lt.s32 	%p4, %r57, 1;
	@%p4 bra 	$L__BB0_47;
	and.b32  	%r8, %r37, 7;
	and.b32  	%r9, %r37, 3;
	and.b32  	%r10, %r37, 2147483640;
	and.b32  	%r11, %r37, 1;
	mul.lo.s32 	%r12, %r4, %r32;
	mov.f32 	%f81, 0f00000000;
	mov.b32 	%r90, 0;
$L__BB0_4:
	mad.lo.s32 	%r60, %r5, %r32, %r90;
	mul.lo.s32 	%r14, %r60, %r33;
	add.s32 	%r61, %r90, %r12;
	mul.lo.s32 	%r15, %r61, %r36;
	mov.b32 	%r91, 0;
$L__BB0_5:
	setp.lt.u32 	%p5, %r37, 8;
	add.s32 	%r63, %r6, %r91;
	setp.gt.s32 	%p6, %r63, -1;
	setp.lt.s32 	%p7, %r63, %r33;
	and.pred  	%p1, %p6, %p7;
	add.s32 	%r64, %r14, %r63;
	mul.lo.s32 	%r17, %r64, %r34;
	add.s32 	%r65, %r15, %r91;
	mul.lo.s32 	%r18, %r65, %r37;
	mov.b32 	%r94, 0;
	@%p5 bra 	$L__BB0_24;
	mov.b32 	%r92, 0;
$L__BB0_7:
	.pragma "nounroll";
	add.s32 	%r20, %r7, %r92;
	setp.gt.s32 	%p8, %r20, -1;
	setp.lt.s32 	%p9, %r20, %r34;
	and.pred  	%p10, %p8, %p9;
	and.pred  	%p11, %p1, %p10;
	add.s32 	%r67, %r20, %r17;
	mul.wide.s32 	%rd12, %r67, 4;
	add.s64 	%rd3, %rd2, %rd12;
	add.s32 	%r68, %r92, %r18;
	mul.wide.s32 	%rd13, %r68, 4;
	add.s64 	%rd4, %rd1, %rd13;
	not.pred 	%p12, %p11;
	@%p12 bra 	$L__BB0_9;
	ld.global.f32 	%f45, [%rd3];
	ld.global.f32 	%f46, [%rd4];
	fma.rn.f32 	%f81, %f45, %f46, %f81;
$L__BB0_9:
	add.s32 	%r69, %r20, 1;
	setp.gt.s32 	%p13, %r69, -1;
	setp.lt.s32 	%p14, %r69, %r34;
	and.pred  	%p15, %p13, %p14;
	and.pred  	%p16, %p1, %p15;
	not.pred 	%p17, %p16;
	@%p17 bra 	$L__BB0_11;
	ld.global.f32 	%f47, [%rd3+4];
	ld.global.f32 	%f48, [%rd4+4];
	fma.rn.f32 	%f81, %f47, %f48, %f81;
$L__BB0_11:
	add.s32 	%r70, %r20, 2;
	setp.gt.s32 	%p18, %r70, -1;
	setp.lt.s32 	%p19, %r70, %r34;
	and.pred  	%p20, %p18, %p19;
	and.pred  	%p21, %p1, %p20;
	not.pred 	%p22, %p21;
	@%p22 bra 	$L__BB0_13;
	ld.global.f32 	%f49, [%rd3+8];
	ld.global.f32 	%f50, [%rd4+8];
	fma.rn.f32 	%f81, %f49, %f50, %f81;
$L__BB0_13:
	add.s32 	%r71, %r20, 3;
	setp.gt.s32 	%p23, %r71, -1;
	setp.lt.s32 	%p24, %r71, %r34;
	and.pred  	%p25, %p23, %p24;
	and.pred  	%p26, %p1, %p25;
	not.pred 	%p27, %p26;
	@%p27 bra 	$L__BB0_15;
	ld.global.f32 	%f51, [%rd3+12];
	ld.global.f32 	%f52, [%rd4+12];
	fma.rn.f32 	%f81, %f51, %f52, %f81;
$L__BB0_15:
	add.s32 	%r72, %r20, 4;
	setp.gt.s32 	%p28, %r72, -1;
	setp.lt.s32 	%p29, %r72, %r34;
	and.pred  	%p30, %p28, %p29;
	and.pred  	%p31, %p1, %p30;
	not.pred 	%p32, %p31;
	@%p32 bra 	$L__BB0_17;
	ld.global.f32 	%f53, [%rd3+16];
	ld.global.f32 	%f54, [%rd4+16];
	fma.rn.f32 	%f81, %f53, %f54, %f81;
$L__BB0_17:
	add.s32 	%r73, %r20, 5;
	setp.gt.s32 	%p33, %r73, -1;
	setp.lt.s32 	%p34, %r73, %r34;
	and.pred  	%p35, %p33, %p34;
	and.pred  	%p36, %p1, %p35;
	not.pred 	%p37, %p36;
	@%p37 bra 	$L__BB0_19;
	ld.global.f32 	%f55, [%rd3+20];
	ld.global.f32 	%f56, [%rd4+20];
	fma.rn.f32 	%f81, %f55, %f56, %f81;
$L__BB0_19:
	add.s32 	%r74, %r20, 6;
	setp.gt.s32 	%p38, %r74, -1;
	setp.lt.s32 	%p39, %r74, %r34;
	and.pred  	%p40, %p38, %p39;
	and.pred  	%p41, %p1, %p40;
	not.pred 	%p42, %p41;
	@%p42 bra 	$L__BB0_21;
	ld.global.f32 	%f57, [%rd3+24];
	ld.global.f32 	%f58, [%rd4+24];
	fma.rn.f32 	%f81, %f57, %f58, %f81;
$L__BB0_21:
	add.s32 	%r75, %r20, 7;
	setp.gt.s32 	%p43, %r75, -1;
	setp.lt.s32 	%p44, %r75, %r34;
	and.pred  	%p45, %p43, %p44;
	and.pred  	%p46, %p1, %p45;
	not.pred 	%p47, %p46;
	@%p47 bra 	$L__BB0_23;
	ld.global.f32 	%f59, [%rd3+28];
	ld.global.f32 	%f60, [%rd4+28];
	fma.rn.f32 	%f81, %f59, %f60, %f81;
$L__BB0_23:
	add.s32 	%r92, %r92, 8;
	setp.ne.s32 	%p48, %r92, %r10;
	mov.u32 	%r94, %r10;
	@%p48 bra 	$L__BB0_7;
$L__BB0_24:
	setp.eq.s32 	%p49, %r8, 0;
	@%p49 bra 	$L__BB0_45;
	add.s32 	%r76, %r8, -1;
	setp.lt.u32 	%p50, %r76, 3;
	@%p50 bra 	$L__BB0_35;
	add.s32 	%r23, %r7, %r94;
	setp.gt.s32 	%p51, %r23, -1;
	setp.lt.s32 	%p52, %r23, %r34;
	and.pred  	%p53, %p51, %p52;
	and.pred  	%p55, %p1, %p53;
	add.s32 	%r77, %r23, %r17;
	mul.wide.s32 	%rd14, %r77, 4;
	add.s64 	%rd5, %rd2, %rd14;
	add.s32 	%r78, %r94, %r18;
	mul.wide.s32 	%rd15, %r78, 4;
	add.s64 	%rd6, %rd1, %rd15;
	not.pred 	%p56, %p55;
	@%p56 bra 	$L__BB0_28;
	ld.global.f32 	%f62, [%rd5];
	ld.global.f32 	%f63, [%rd6];
	fma.rn.f32 	%f81, %f62, %f63, %f81;
$L__BB0_28:
	add.s32 	%r79, %r23, 1;
	setp.gt.s32 	%p57, %r79, -1;
	setp.lt.s32 	%p58, %r79, %r34;
	and.pred  	%p59, %p57, %p58;
	and.pred  	%p60, %p1, %p59;
	not.pred 	%p61, %p60;
	@%p61 bra 	$L__BB0_30;
	ld.global.f32 	%f64, [%rd5+4];
	ld.global.f32 	%f65, [%rd6+4];
	fma.rn.f32 	%f81, %f64, %f65, %f81;
$L__BB0_30:
	add.s32 	%r80, %r23, 2;
	setp.gt.s32 	%p62, %r80, -1;
	setp.lt.s32 	%p63, %r80, %r34;
	and.pred  	%p64, %p62, %p63;
	and.pred  	%p65, %p1, %p64;
	not.pred 	%p66, %p65;
	@%p66 bra 	$L__BB0_32;
	ld.global.f32 	%f66, [%rd5+8];
	ld.global.f32 	%f67, [%rd6+8];
	fma.rn.f32 	%f81, %f66, %f67, %f81;
$L__BB0_32:
	add.s32 	%r81, %r23, 3;
	setp.gt.s32 	%p67, %r81, -1;
	setp.lt.s32 	%p68, %r81, %r34;
	and.pred  	%p69, %p67, %p68;
	and.pred  	%p70, %p1, %p69;
	not.pred 	%p71, %p70;
	@%p71 bra 	$L__BB0_34;
	ld.global.f32 	%f68, [%rd5+12];
	ld.global.f32 	%f69, [%rd6+12];
	fma.rn.f32 	%f81, %f68, %f69, %f81;
$L__BB0_34:
	add.s32 	%r94, %r94, 4;
$L__BB0_35:
	setp.eq.s32 	%p72, %r9, 0;
	@%p72 bra 	$L__BB0_45;
	setp.eq.s32 	%p73, %r9, 1;
	@%p73 bra 	$L__BB0_42;
	add.s32 	%r26, %r7, %r94;
	setp.gt.s32 	%p74, %r26, -1;
	setp.lt.s32 	%p75, %r26, %r34;
	and.pred  	%p76, %p74, %p75;
	and.pred  	%p77, %p1, %p76;
	add.s32 	%r82, %r26, %r17;
	mul.wide.s32 	%rd16, %r82, 4;
	add.s64 	%rd7, %rd2, %rd16;
	add.s32 	%r83, %r94, %r18;
	mul.wide.s32 	%rd17, %r83, 4;
	add.s64 	%rd8, %rd1, %rd17;
	not.pred 	%p78, %p77;
	@%p78 bra 	$L__BB0_39;
	ld.global.f32 	%f71, [%rd7];
	ld.global.f32 	%f72, [%rd8];
	fma.rn.f32 	%f81, %f71, %f72, %f81;
$L__BB0_39:
	add.s32 	%r84, %r26, 1;
	setp.gt.s32 	%p79, %r84, -1;
	setp.lt.s32 	%p80, %r84, %r34;
	and.pred  	%p81, %p79, %p80;
	and.pred  	%p82, %p1, %p81;
	not.pred 	%p83, %p82;
	@%p83 bra 	$L__BB0_41;
	ld.global.f32 	%f73, [%rd7+4];
	ld.global.f32 	%f74, [%rd8+4];
	fma.rn.f32 	%f81, %f73, %f74, %f81;
$L__BB0_41:
	add.s32 	%r94, %r94, 2;
$L__BB0_42:
	setp.eq.s32 	%p84, %r11, 0;
	@%p84 bra 	$L__BB0_45;
	add.s32 	%r29, %r7, %r94;
	setp.gt.s32 	%p85, %r29, -1;
	setp.lt.s32 	%p86, %r29, %r34;
	and.pred  	%p87, %p85, %p86;
	and.pred  	%p88, %p1, %p87;
	not.pred 	%p89, %p88;
	@%p89 bra 	$L__BB0_45;
	add.s32 	%r85, %r29, %r17;
	add.s32 	%r86, %r94, %r18;
	mul.wide.s32 	%rd18, %r85, 4;
	add.s64 	%rd19, %rd2, %rd18;
	ld.global.f32 	%f75, [%rd19];
	mul.wide.s32 	%rd20, %r86, 4;
	add.s64 	%rd21, %rd1, %rd20;
	ld.global.f32 	%f76, [%rd21];
	fma.rn.f32 	%f81, %f75, %f76, %f81;
$L__BB0_45:
	add.s32 	%r91, %r91, 1;
	setp.ne.s32 	%p90, %r91, %r36;
	@%p90 bra 	$L__BB0_5;
	add.s32 	%r90, %r90, 1;
	setp.ne.s32 	%p91, %r90, %r32;
	@%p91 bra 	$L__BB0_4;
$L__BB0_47:
	ld.param.u64 	%rd25, [_Z18convolution_kernelPfS_S_iiiiiiiiiiii_param_2];
	mad.lo.s32 	%r87, %r5, %r35, %r4;
	mad.lo.s32 	%r88, %r87, %r38, %r3;
	mad.lo.s32 	%r89, %r88, %r39, %r2;
	cvta.to.global.u64 	%rd22, %rd25;
	mul.wide.s32 	%rd23, %r89, 4;
	add.s64 	%rd24, %rd22, %rd23;
	st.global.f32 	[%rd24], %f81;
$L__BB0_48:
	ret;

}


// ===== COMPILED SASS (sm_100) =====

	.target	sm_100

	.elftype	@"ET_EXEC"


//--------------------- .note.nv.tkinfo           --------------------------
	.section	.note.nv.tkinfo,"",@"SHT_NOTE"
	.sectionflags	@"SHF_NOTE_NV_TKINFO"
	.tkinfo
        /*0018*/ 	.word	0x00000002
        /*0030*/ 	.string	""
        /*0030*/ 	.string	"ptxas"
        /*0030*/ 	.string	"Cuda compilation tools, release 13.0, V13.0.88"
        /*0030*/ 	.string	"Build cuda_13.0.r13.0/compiler.36424714_0"
        /*0030*/ 	.string	"-arch sm_100 -m 64 "



//--------------------- .note.nv.cuinfo           --------------------------
	.section	.note.nv.cuinfo,"",@"SHT_NOTE"
	.sectionflags	@"SHF_NOTE_NV_CUINFO"
        /*0018*/ 	.short	0x0002
        /*001a*/ 	.short	0x0064
        /*001c*/ 	.short	0x0082
	.zero		2


//--------------------- .nv.info                  --------------------------
	.section	.nv.info,"",@"SHT_CUDA_INFO"
	.align	4


	//----- nvinfo : EIATTR_REGCOUNT
	.align		4
        /*0000*/ 	.byte	0x04, 0x2f
        /*0002*/ 	.short	(.L_1 - .L_0)
	.align		4
.L_0:
        /*0004*/ 	.word	index@(_Z18convolution_kernelPfS_S_iiiiiiiiiiii)
        /*0008*/ 	.word	0x0000001d


	//----- nvinfo : EIATTR_FRAME_SIZE
	.align		4
.L_1:
        /*000c*/ 	.byte	0x04, 0x11
        /*000e*/ 	.short	(.L_3 - .L_2)
	.align		4
.L_2:
        /*0010*/ 	.word	index@(_Z18convolution_kernelPfS_S_iiiiiiiiiiii)
        /*0014*/ 	.word	0x00000000


	//----- nvinfo : EIATTR_MIN_STACK_SIZE
	.align		4
.L_3:
        /*0018*/ 	.byte	0x04, 0x12
        /*001a*/ 	.short	(.L_5 - .L_4)
	.align		4
.L_4:
        /*001c*/ 	.word	index@(_Z18convolution_kernelPfS_S_iiiiiiiiiiii)
        /*0020*/ 	.word	0x00000000
.L_5:


//--------------------- .nv.compat                --------------------------
	.section	.nv.compat,"",@"SHT_CUDA_COMPAT_INFO"
	.align	4
        /*0000*/ 	.byte	0x02, 0x09, 0x00, 0x00, 0x02, 0x02, 0x01, 0x00, 0x02, 0x05, 0x05, 0x00, 0x03, 0x07, 0x01, 0x01
        /*0010*/ 	.byte	0x02, 0x03, 0x00, 0x00, 0x02, 0x06, 0x01, 0x00, 0x04, 0x0b, 0x08, 0x00, 0x09, 0x00, 0x00, 0x00
        /*0020*/ 	.byte	0x00, 0x00, 0x00, 0x00


//--------------------- .nv.info._Z18convolution_kernelPfS_S_iiiiiiiiiiii --------------------------
	.section	.nv.info._Z18convolution_kernelPfS_S_iiiiiiiiiiii,"",@"SHT_CUDA_INFO"
	.sectionflags	@""
	.align	4


	//----- nvinfo : EIATTR_CUDA_API_VERSION
	.align		4
        /*0000*/ 	.byte	0x04, 0x37
        /*0002*/ 	.short	(.L_7 - .L_6)
.L_6:
        /*0004*/ 	.word	0x00000082


	//----- nvinfo : EIATTR_KPARAM_INFO
	.align		4
.L_7:
        /*0008*/ 	.byte	0x04, 0x17
        /*000a*/ 	.short	(.L_9 - .L_8)
.L_8:
        /*000c*/ 	.word	0x00000000
        /*0010*/ 	.short	0x000e
        /*0012*/ 	.short	0x0044
        /*0014*/ 	.byte	0x00, 0xf0, 0x11, 0x00


	//----- nvinfo : EIATTR_KPARAM_INFO
	.align		4
.L_9:
        /*0018*/ 	.byte	0x04, 0x17
        /*001a*/ 	.short	(.L_11 - .L_10)
.L_10:
        /*001c*/ 	.word	0x00000000
        /*0020*/ 	.short	0x000d
        /*0022*/ 	.short	0x0040
        /*0024*/ 	.byte	0x00, 0xf0, 0x11, 0x00


	//----- nvinfo : EIATTR_KPARAM_INFO
	.align		4
.L_11:
        /*0028*/ 	.byte	0x04, 0x17
        /*002a*/ 	.short	(.L_13 - .L_12)
.L_12:
        /*002c*/ 	.word	0x00000000
        /*0030*/ 	.short	0x000c
        /*0032*/ 	.short	0x003c
        /*0034*/ 	.byte	0x00, 0xf0, 0x11, 0x00


	//----- nvinfo : EIATTR_KPARAM_INFO
	.align		4
.L_13:
        /*0038*/ 	.byte	0x04, 0x17
        /*003a*/ 	.short	(.L_15 - .L_14)
.L_14:
        /*003c*/ 	.word	0x00000000
        /*0040*/ 	.short	0x000b
        /*0042*/ 	.short	0x0038
        /*0044*/ 	.byte	0x00, 0xf0, 0x11, 0x00


	//----- nvinfo : EIATTR_KPARAM_INFO
	.align		4
.L_15:
        /*0048*/ 	.byte	0x04, 0x17
        /*004a*/ 	.short	(.L_17 - .L_16)
.L_16:
        /*004c*/ 	.word	0x00000000
        /*0050*/ 	.short	0x000a
        /*0052*/ 	.short	0x0034
        /*0054*/ 	.byte	0x00, 0xf0, 0x11, 0x00


	//----- nvinfo : EIATTR_KPARAM_INFO
	.align		4
.L_17:
        /*0058*/ 	.byte	0x04, 0x17
        /*005a*/ 	.short	(.L_19 - .L_18)
.L_18:
        /*005c*/ 	.word	0x00000000
        /*0060*/ 	.short	0x0009
        /*0062*/ 	.short	0x0030
        /*0064*/ 	.byte	0x00, 0xf0, 0x11, 0x00


	//----- nvinfo : EIATTR_KPARAM_INFO
	.align		4
.L_19:
        /*0068*/ 	.byte	0x04, 0x17
        /*006a*/ 	.short	(.L_21 - .L_20)
.L_20:
        /*006c*/ 	.word	0x00000000
        /*0070*/ 	.short	0x0008
        /*0072*/ 	.short	0x002c
        /*0074*/ 	.byte	0x00, 0xf0, 0x11, 0x00


	//----- nvinfo : EIATTR_KPARAM_INFO
	.align		4
.L_21:
        /*0078*/ 	.byte	0x04, 0x17
        /*007a*/ 	.short	(.L_23 - .L_22)
.L_22:
        /*007c*/ 	.word	0x00000000
        /*0080*/ 	.short	0x0007
        /*0082*/ 	.short	0x0028
        /*0084*/ 	.byte	0x00, 0xf0, 0x11, 0x00


	//----- nvinfo : EIATTR_KPARAM_INFO
	.align		4
.L_23:
        /*0088*/ 	.byte	0x04, 0x17
        /*008a*/ 	.short	(.L_25 - .L_24)
.L_24:
        /*008c*/ 	.word	0x00000000
        /*0090*/ 	.short	0x0006
        /*0092*/ 	.short	0x0024
        /*0094*/ 	.byte	0x00, 0xf0, 0x11, 0x00


	//----- nvinfo : EIATTR_KPARAM_INFO
	.align		4
.L_25:
        /*0098*/ 	.byte	0x04, 0x17
        /*009a*/ 	.short	(.L_27 - .L_26)
.L_26:
        /*009c*/ 	.word	0x00000000
        /*00a0*/ 	.short	0x0005
        /*00a2*/ 	.short	0x0020
        /*00a4*/ 	.byte	0x00, 0xf0, 0x11, 0x00


	//----- nvinfo : EIATTR_KPARAM_INFO
	.align		4
.L_27:
        /*00a8*/ 	.byte	0x04, 0x17
        /*00aa*/ 	.short	(.L_29 - .L_28)
.L_28:
        /*00ac*/ 	.word	0x00000000
        /*00b0*/ 	.short	0x0004
        /*00b2*/ 	.short	0x001c
        /*00b4*/ 	.byte	0x00, 0xf0, 0x11, 0x00


	//----- nvinfo : EIATTR_KPARAM_INFO
	.align		4
.L_29:
        /*00b8*/ 	.byte	0x04, 0x17
        /*00ba*/ 	.short	(.L_31 - .L_30)
.L_30:
        /*00bc*/ 	.word	0x00000000
        /*00c0*/ 	.short	0x0003
        /*00c2*/ 	.short	0x0018
        /*00c4*/ 	.byte	0x00, 0xf0, 0x11, 0x00


	//----- nvinfo : EIATTR_KPARAM_INFO
	.align		4
.L_31:
        /*00c8*/ 	.byte	0x04, 0x17
        /*00ca*/ 	.short	(.L_33 - .L_32)
.L_32:
        /*00cc*/ 	.word	0x00000000
        /*00d0*/ 	.short	0x0002
        /*00d2*/ 	.short	0x0010
        /*00d4*/ 	.byte	0x00, 0xf5, 0x21, 0x00


	//----- nvinfo : EIATTR_KPARAM_INFO
	.align		4
.L_33:
        /*00d8*/ 	.byte	0x04, 0x17
        /*00da*/ 	.short	(.L_35 - .L_34)
.L_34:
        /*00dc*/ 	.word	0x00000000
        /*00e0*/ 	.short	0x0001
        /*00e2*/ 	.short	0x0008
        /*00e4*/ 	.byte	0x00, 0xf5, 0x21, 0x00


	//----- nvinfo : EIATTR_KPARAM_INFO
	.align		4
.L_35:
        /*00e8*/ 	.byte	0x04, 0x17
        /*00ea*/ 	.short	(.L_37 - .L_36)
.L_36:
        /*00ec*/ 	.word	0x00000000
        /*00f0*/ 	.short	0x0000
        /*00f2*/ 	.short	0x0000
        /*00f4*/ 	.byte	0x00, 0xf5, 0x21, 0x00


	//----- nvinfo : EIATTR_SPARSE_MMA_MASK
	.align		4
.L_37:
        /*00f8*/ 	.byte	0x03, 0x50
        /*00fa*/ 	.short	0x0000


	//----- nvinfo : EIATTR_MAXREG_COUNT
	.align		4
        /*00fc*/ 	.byte	0x03, 0x1b
        /*00fe*/ 	.short	0x00ff


	//----- nvinfo : EIATTR_MERCURY_ISA_VERSION
	.align		4
        /*0100*/ 	.byte	0x03, 0x5f
        /*0102*/ 	.short	0x0101


	//----- nvinfo : EIATTR_VRC_CTA_INIT_COUNT
	.align		4
        /*0104*/ 	.byte	0x02, 0x4a
	.zero		1
	.zero		1


	//----- nvinfo : EIATTR_EXIT_INSTR_OFFSETS
	.align		4
        /*0108*/ 	.byte	0x04, 0x1c
        /*010a*/ 	.short	(.L_39 - .L_38)


	//   ....[0]....
.L_38:
        /*010c*/ 	.word	0x000000d0


	//   ....[1]....
        /*0110*/ 	.word	0x00001510


	//----- nvinfo : EIATTR_CRS_STACK_SIZE
	.align		4
.L_39:
        /*0114*/ 	.byte	0x04, 0x1e
        /*0116*/ 	.short	(.L_41 - .L_40)
.L_40:
        /*0118*/ 	.word	0x00000000


	//----- nvinfo : EIATTR_CBANK_PARAM_SIZE
	.align		4
.L_41:
        /*011c*/ 	.byte	0x03, 0x19
        /*011e*/ 	.short	0x0048


	//----- nvinfo : EIATTR_PARAM_CBANK
	.align		4
        /*0120*/ 	.byte	0x04, 0x0a
        /*0122*/ 	.short	(.L_43 - .L_42)
	.align		4
.L_42:
        /*0124*/ 	.word	index@(.nv.constant0._Z18convolution_kernelPfS_S_iiiiiiiiiiii)
        /*0128*/ 	.short	0x0380
        /*012a*/ 	.short	0x0048


	//----- nvinfo : EIATTR_SW_WAR
	.align		4
.L_43:
        /*012c*/ 	.byte	0x04, 0x36
        /*012e*/ 	.short	(.L_45 - .L_44)
.L_44:
        /*0130*/ 	.word	0x00000008
.L_45:


//--------------------- .nv.callgraph             --------------------------
	.section	.nv.callgraph,"",@"SHT_CUDA_CALLGRAPH"
	.align	4
	.sectionentsize	8
	.align		4
        /*0000*/ 	.word	0x00000000
	.align		4
        /*0004*/ 	.word	0xffffffff
	.align		4
        /*0008*/ 	.word	0x00000000
	.align		4
        /*000c*/ 	.word	0xfffffffe
	.align		4
        /*0010*/ 	.word	0x00000000
	.align		4
        /*0014*/ 	.word	0xfffffffd
	.align		4
        /*0018*/ 	.word	0x00000000
	.align		4
        /*001c*/ 	.word	0xfffffffc


//--------------------- .text._Z18convolution_kernelPfS_S_iiiiiiiiiiii --------------------------
	.section	.text._Z18convolution_kernelPfS_S_iiiiiiiiiiii,"ax",@progbits
	.align	128
        .global         _Z18convolution_kernelPfS_S_iiiiiiiiiiii
        .type           _Z18convolution_kernelPfS_S_iiiiiiiiiiii,@function
        .size           _Z18convolution_kernelPfS_S_iiiiiiiiiiii,(.L_x_10 - _Z18convolution_kernelPfS_S_iiiiiiiiiiii)
        .other          _Z18convolution_kernelPfS_S_iiiiiiiiiiii,@"STO_CUDA_ENTRY STV_DEFAULT"
_Z18convolution_kernelPfS_S_iiiiiiiiiiii:
.text._Z18convolution_kernelPfS_S_iiiiiiiiiiii:
[----:B------:R-:W-:Y:S01]  /*0000*/  LDC R1, c[0x0][0x37c] ;  /* 0x0000df00ff017b82 */ /* 0x000fe20000000800 */
[----:B------:R-:W0:Y:S07]  /*0010*/  S2R R5, SR_TID.X ;  /* 0x0000000000057919 */ /* 0x000e2e0000002100 */
[----:B------:R-:W1:Y:S01]  /*0020*/  LDC R9, c[0x0][0x3a8] ;  /* 0x0000ea00ff097b82 */ /* 0x000e620000000800 */
[----:B------:R-:W1:Y:S07]  /*0030*/  LDCU UR5, c[0x0][0x398] ;  /* 0x00007300ff0577ac */ /* 0x000e6e0008000800 */
[----:B------:R-:W2:Y:S08]  /*0040*/  LDC R8, c[0x0][0x3b4] ;  /* 0x0000ed00ff087b82 */ /* 0x000eb00000000800 */
[----:B------:R-:W0:Y:S08]  /*0050*/  S2UR UR4, SR_CTAID.X ;  /* 0x00000000000479c3 */ /* 0x000e300000002500 */
[----:B------:R-:W0:Y:S01]  /*0060*/  LDC R10, c[0x0][0x360] ;  /* 0x0000d800ff0a7b82 */ /* 0x000e220000000800 */
[----:B-1----:R-:W-:-:S07]  /*0070*/  IMAD R3, R9, UR5, RZ ;  /* 0x0000000509037c24 */ /* 0x002fce000f8e02ff */
[----:B------:R-:W1:Y:S01]  /*0080*/  LDC R11, c[0x0][0x3b8] ;  /* 0x0000ee00ff0b7b82 */ /* 0x000e620000000800 */
[----:B--2---:R-:W-:Y:S02]  /*0090*/  IMAD R0, R3, R8, RZ ;  /* 0x0000000803007224 */ /* 0x004fe400078e02ff */
[----:B0-----:R-:W-:Y:S02]  /*00a0*/  IMAD R10, R10, UR4, R5 ;  /* 0x000000040a0a7c24 */ /* 0x001fe4000f8e0205 */
[----:B-1----:R-:W-:-:S05]  /*00b0*/  IMAD R3, R0, R11, RZ ;  /* 0x0000000b00037224 */ /* 0x002fca00078e02ff */
[----:B------:R-:W-:-:S13]  /*00c0*/  ISETP.GE.AND P0, PT, R10, R3, PT ;  /* 0x000000030a00720c */ /* 0x000fda0003f06270 */
[----:B------:R-:W-:Y:S05]  /*00d0*/  @P0 EXIT ;  /* 0x000000000000094d */ /* 0x000fea0003800000 */
[-C--:B------:R-:W-:Y:S01]  /*00e0*/  IABS R6, R11.reuse ;  /* 0x0000000b00067213 */ /* 0x080fe20000000000 */
[----:B------:R-:W-:Y:S01]  /*00f0*/  IMAD R0, R8, R11, RZ ;  /* 0x0000000b08007224 */ /* 0x000fe200078e02ff */
[----:B------:R-:W-:Y:S01]  /*0100*/  IABS R14, R8 ;  /* 0x00000008000e7213 */ /* 0x000fe20000000000 */
[----:B------:R-:W0:Y:S01]  /*0110*/  LDCU UR4, c[0x0][0x39c] ;  /* 0x00007380ff0477ac */ /* 0x000e220008000800 */
[----:B------:R-:W1:Y:S01]  /*0120*/  I2F.RP R5, R6 ;  /* 0x0000000600057306 */ /* 0x000e620000209400 */
[----:B------:R-:W-:Y:S02]  /*0130*/  IABS R18, R10 ;  /* 0x0000000a00127213 */ /* 0x000fe40000000000 */
[-C--:B------:R-:W-:Y:S01]  /*0140*/  IABS R4, R0.reuse ;  /* 0x0000000000047213 */ /* 0x080fe20000000000 */
[----:B------:R-:W2:Y:S01]  /*0150*/  LDCU.64 UR12, c[0x0][0x358] ;  /* 0x00006b00ff0c77ac */ /* 0x000ea20008000a00 */
[----:B------:R-:W-:Y:S02]  /*0160*/  IABS R12, R9 ;  /* 0x00000009000c7213 */ /* 0x000fe40000000000 */
[----:B------:R-:W-:Y:S01]  /*0170*/  IABS R21, R0 ;  /* 0x0000000000157213 */ /* 0x000fe20000000000 */
[----:B------:R-:W3:Y:S01]  /*0180*/  I2F.RP R13, R4 ;  /* 0x00000004000d7306 */ /* 0x000ee20000209400 */
[----:B------:R-:W-:-:S07]  /*0190*/  ISETP.NE.AND P6, PT, R9, RZ, PT ;  /* 0x000000ff0900720c */ /* 0x000fce0003fc5270 */
[----:B-1----:R-:W1:Y:S01]  /*01a0*/  MUFU.RCP R5, R5 ;  /* 0x0000000500057308 */ /* 0x002e620000001000 */
[----:B0-----:R-:W-:-:S07]  /*01b0*/  UISETP.GE.AND UP0, UPT, UR4, 0x1, UPT ;  /* 0x000000010400788c */ /* 0x001fce000bf06270 */
[----:B---3--:R-:W0:Y:S08]  /*01c0*/  MUFU.RCP R13, R13 ;  /* 0x0000000d000d7308 */ /* 0x008e300000001000 */
[----:B------:R-:W-:Y:S01]  /*01d0*/  I2F.RP R7, R14 ;  /* 0x0000000e00077306 */ /* 0x000fe20000209400 */
[----:B-1----:R-:W-:-:S07]  /*01e0*/  VIADD R16, R5, 0xffffffe ;  /* 0x0ffffffe05107836 */ /* 0x002fce0000000000 */
[----:B------:R1:W3:Y:S01]  /*01f0*/  F2I.FTZ.U32.TRUNC.NTZ R17, R16 ;  /* 0x0000001000117305 */ /* 0x0002e2000021f000 */
[----:B0-----:R-:W-:Y:S02]  /*0200*/  VIADD R2, R13, 0xffffffe ;  /* 0x0ffffffe0d027836 */ /* 0x001fe40000000000 */
[----:B------:R-:W-:-:S05]  /*0210*/  IMAD R13, R0, R9, RZ ;  /* 0x00000009000d7224 */ /* 0x000fca00078e02ff */
[----:B------:R0:W4:Y:S01]  /*0220*/  F2I.FTZ.U32.TRUNC.NTZ R3, R2 ;  /* 0x0000000200037305 */ /* 0x000122000021f000 */
[----:B-1----:R-:W-:Y:S01]  /*0230*/  IMAD.MOV.U32 R16, RZ, RZ, RZ ;  /* 0x000000ffff107224 */ /* 0x002fe200078e00ff */
[----:B---3--:R-:W-:-:S06]  /*0240*/  IADD3 R15, PT, PT, RZ, -R17, RZ ;  /* 0x80000011ff0f7210 */ /* 0x008fcc0007ffe0ff */
[----:B------:R-:W1:Y:S01]  /*0250*/  MUFU.RCP R7, R7 ;  /* 0x0000000700077308 */ /* 0x000e620000001000 */
[----:B0-----:R-:W-:Y:S01]  /*0260*/  IABS R2, R13 ;  /* 0x0000000d00027213 */ /* 0x001fe20000000000 */
[----:B------:R-:W-:Y:S02]  /*0270*/  IMAD R15, R15, R6, RZ ;  /* 0x000000060f0f7224 */ /* 0x000fe400078e02ff */
[----:B----4-:R-:W-:-:S04]  /*0280*/  IMAD.MOV R19, RZ, RZ, -R3 ;  /* 0x000000ffff137224 */ /* 0x010fc800078e0a03 */
[----:B------:R-:W0:Y:S01]  /*0290*/  I2F.RP R5, R12 ;  /* 0x0000000c00057306 */ /* 0x000e220000209400 */
[----:B------:R-:W-:Y:S01]  /*02a0*/  IMAD.HI.U32 R16, R17, R15, R16 ;  /* 0x0000000f11107227 */ /* 0x000fe200078e0010 */
[----:B------:R-:W-:-:S03]  /*02b0*/  MOV R15, R18 ;  /* 0x00000012000f7202 */ /* 0x000fc60000000f00 */
[----:B------:R-:W-:Y:S02]  /*02c0*/  IMAD R19, R19, R4, RZ ;  /* 0x0000000413137224 */ /* 0x000fe400078e02ff */
[----:B------:R-:W-:-:S04]  /*02d0*/  IMAD.HI.U32 R17, R16, R15, RZ ;  /* 0x0000000f10117227 */ /* 0x000fc800078e00ff */
[----:B------:R-:W-:Y:S02]  /*02e0*/  IMAD.MOV.U32 R16, RZ, RZ, R2 ;  /* 0x000000ffff107224 */ /* 0x000fe400078e0002 */
[----:B------:R-:W-:Y:S02]  /*02f0*/  IMAD.MOV.U32 R2, RZ, RZ, RZ ;  /* 0x000000ffff027224 */ /* 0x000fe400078e00ff */
[----:B------:R-:W3:Y:S02]  /*0300*/  I2F.RP R20, R16 ;  /* 0x0000001000147306 */ /* 0x000ee40000209400 */
[----:B------:R-:W-:Y:S01]  /*0310*/  IMAD.HI.U32 R18, R3, R19, R2 ;  /* 0x0000001303127227 */ /* 0x000fe200078e0002 */
[----:B------:R-:W-:-:S03]  /*0320*/  IADD3 R3, PT, PT, -R17, RZ, RZ ;  /* 0x000000ff11037210 */ /* 0x000fc60007ffe1ff */
[----:B-1----:R-:W-:Y:S02]  /*0330*/  VIADD R2, R7, 0xffffffe ;  /* 0x0ffffffe07027836 */ /* 0x002fe40000000000 */
[----:B------:R-:W-:Y:S01]  /*0340*/  IMAD R7, R6, R3, R15 ;  /* 0x0000000306077224 */ /* 0x000fe200078e020f */
[----:B0-----:R-:W0:Y:S01]  /*0350*/  MUFU.RCP R5, R5 ;  /* 0x0000000500057308 */ /* 0x001e220000001000 */
[----:B------:R-:W-:Y:S02]  /*0360*/  IMAD.MOV R19, RZ, RZ, -R21 ;  /* 0x000000ffff137224 */ /* 0x000fe400078e0a15 */
[----:B------:R-:W-:Y:S01]  /*0370*/  IMAD.HI.U32 R18, R18, R15, RZ ;  /* 0x0000000f12127227 */ /* 0x000fe200078e00ff */
[----:B------:R-:W-:-:S03]  /*0380*/  ISETP.GT.U32.AND P4, PT, R6, R7, PT ;  /* 0x000000070600720c */ /* 0x000fc60003f84070 */
[----:B------:R-:W-:Y:S01]  /*0390*/  IMAD R19, R18, R19, R15 ;  /* 0x0000001312137224 */ /* 0x000fe200078e020f */
[----:B------:R1:W4:Y:S04]  /*03a0*/  F2I.FTZ.U32.TRUNC.NTZ R3, R2 ;  /* 0x0000000200037305 */ /* 0x000328000021f000 */
[----:B------:R-:W-:-:S04]  /*03b0*/  ISETP.GT.U32.AND P5, PT, R4, R19, PT ;  /* 0x000000130400720c */ /* 0x000fc80003fa4070 */
[----:B---3--:R-:W3:Y:S01]  /*03c0*/  MUFU.RCP R20, R20 ;  /* 0x0000001400147308 */ /* 0x008ee20000001000 */
[-C--:B------:R-:W-:Y:S01]  /*03d0*/  @!P4 IADD3 R7, PT, PT, R7, -R6.reuse, RZ ;  /* 0x800000060707c210 */ /* 0x080fe20007ffe0ff */
[----:B0-----:R-:W-:Y:S01]  /*03e0*/  VIADD R5, R5, 0xffffffe ;  /* 0x0ffffffe05057836 */ /* 0x001fe20000000000 */
[----:B-1----:R-:W-:Y:S02]  /*03f0*/  LOP3.LUT R2, R10, R11, RZ, 0x3c, !PT ;  /* 0x0000000b0a027212 */ /* 0x002fe400078e3cff */
[----:B------:R-:W-:Y:S01]  /*0400*/  ISETP.GE.U32.AND P3, PT, R7, R6, PT ;  /* 0x000000060700720c */ /* 0x000fe20003f66070 */
[----:B----4-:R-:W-:Y:S02]  /*0410*/  IMAD.MOV R7, RZ, RZ, -R3 ;  /* 0x000000ffff077224 */ /* 0x010fe400078e0a03 */
[----:B------:R-:W0:Y:S01]  /*0420*/  F2I.FTZ.U32.TRUNC.NTZ R5, R5 ;  /* 0x0000000500057305 */ /* 0x000e22000021f000 */
[----:B------:R-:W-:Y:S01]  /*0430*/  @!P5 IADD3 R19, PT, PT, R19, -R4, RZ ;  /* 0x800000041313d210 */ /* 0x000fe20007ffe0ff */
[----:B------:R-:W-:Y:S01]  /*0440*/  @!P5 VIADD R18, R18, 0x1 ;  /* 0x000000011212d836 */ /* 0x000fe20000000000 */
[----:B------:R-:W-:-:S02]  /*0450*/  @!P4 IADD3 R17, PT, PT, R17, 0x1, RZ ;  /* 0x000000011111c810 */ /* 0x000fc40007ffe0ff */
[----:B------:R-:W-:Y:S01]  /*0460*/  ISETP.GE.U32.AND P0, PT, R19, R4, PT ;  /* 0x000000041300720c */ /* 0x000fe20003f06070 */
[----:B------:R-:W-:Y:S01]  /*0470*/  IMAD R19, R7, R14, RZ ;  /* 0x0000000e07137224 */ /* 0x000fe200078e02ff */
[----:B------:R-:W-:Y:S01]  /*0480*/  LOP3.LUT R4, R10, R0, RZ, 0x3c, !PT ;  /* 0x000000000a047212 */ /* 0x000fe200078e3cff */
[----:B---3--:R-:W-:Y:S01]  /*0490*/  VIADD R6, R20, 0xffffffe ;  /* 0x0ffffffe14067836 */ /* 0x008fe20000000000 */
[----:B------:R-:W-:Y:S01]  /*04a0*/  ISETP.GE.AND P1, PT, R2, RZ, PT ;  /* 0x000000ff0200720c */ /* 0x000fe20003f26270 */
[----:B------:R-:W-:Y:S01]  /*04b0*/  IMAD.MOV.U32 R2, RZ, RZ, RZ ;  /* 0x000000ffff027224 */ /* 0x000fe200078e00ff */
[----:B------:R-:W-:Y:S01]  /*04c0*/  ISETP.NE.AND P4, PT, R11, RZ, PT ;  /* 0x000000ff0b00720c */ /* 0x000fe20003f85270 */
[----:B------:R1:W3:Y:S01]  /*04d0*/  F2I.FTZ.U32.TRUNC.NTZ R7, R6 ;  /* 0x0000000600077305 */ /* 0x0002e2000021f000 */
[----:B------:R-:W-:Y:S01]  /*04e0*/  ISETP.GE.AND P2, PT, R4, RZ, PT ;  /* 0x000000ff0400720c */ /* 0x000fe20003f46270 */
[----:B------:R-:W-:Y:S01]  /*04f0*/  IMAD.HI.U32 R2, R3, R19, R2 ;  /* 0x0000001303027227 */ /* 0x000fe200078e0002 */
[----:B------:R-:W-:-:S02]  /*0500*/  @P3 IADD3 R17, PT, PT, R17, 0x1, RZ ;  /* 0x0000000111113810 */ /* 0x000fc40007ffe0ff */
[----:B------:R-:W-:Y:S01]  /*0510*/  ISETP.NE.AND P3, PT, R0, RZ, PT ;  /* 0x000000ff0000720c */ /* 0x000fe20003f65270 */
[----:B0-----:R-:W-:Y:S01]  /*0520*/  IMAD.MOV R3, RZ, RZ, -R5 ;  /* 0x000000ffff037224 */ /* 0x001fe200078e0a05 */
[----:B------:R-:W-:Y:S01]  /*0530*/  IABS R20, R13 ;  /* 0x0000000d00147213 */ /* 0x000fe20000000000 */
[----:B------:R-:W-:Y:S02]  /*0540*/  @P0 VIADD R18, R18, 0x1 ;  /* 0x0000000112120836 */ /* 0x000fe40000000000 */
[----:B-1----:R-:W-:Y:S02]  /*0550*/  HFMA2 R6, -RZ, RZ, 0, 0 ;  /* 0x00000000ff067431 */ /* 0x002fe400000001ff */
[----:B------:R-:W-:Y:S02]  /*0560*/  IMAD.MOV.U32 R4, RZ, RZ, RZ ;  /* 0x000000ffff047224 */ /* 0x000fe400078e00ff */
[----:B------:R-:W-:Y:S02]  /*0570*/  IMAD R3, R3, R12, RZ ;  /* 0x0000000c03037224 */ /* 0x000fe400078e02ff */
[----:B------:R-:W-:Y:S01]  /*0580*/  @!P1 IMAD.MOV R17, RZ, RZ, -R17 ;  /* 0x000000ffff119224 */ /* 0x000fe200078e0a11 */
[----:B---3--:R-:W-:Y:S01]  /*0590*/  IADD3 R19, PT, PT, RZ, -R7, RZ ;  /* 0x80000007ff137210 */ /* 0x008fe20007ffe0ff */
[----:B------:R-:W-:Y:S01]  /*05a0*/  @!P2 IMAD.MOV R18, RZ, RZ, -R18 ;  /* 0x000000ffff12a224 */ /* 0x000fe200078e0a12 */
[----:B------:R-:W-:Y:S01]  /*05b0*/  @!P4 LOP3.LUT R17, RZ, R11, RZ, 0x33, !PT ;  /* 0x0000000bff11c212 */ /* 0x000fe200078e33ff */
[----:B------:R-:W-:Y:S01]  /*05c0*/  IMAD.HI.U32 R4, R5, R3, R4 ;  /* 0x0000000305047227 */ /* 0x000fe200078e0004 */
[----:B------:R-:W-:-:S02]  /*05d0*/  @!P3 LOP3.LUT R18, RZ, R0, RZ, 0x33, !PT ;  /* 0x00000000ff12b212 */ /* 0x000fc400078e33ff */
[----:B------:R-:W-:Y:S01]  /*05e0*/  IABS R3, R17 ;  /* 0x0000001100037213 */ /* 0x000fe20000000000 */
[----:B------:R-:W-:Y:S01]  /*05f0*/  IMAD R5, R19, R16, RZ ;  /* 0x0000001013057224 */ /* 0x000fe200078e02ff */
[----:B------:R-:W-:-:S03]  /*0600*/  IABS R0, R18 ;  /* 0x0000001200007213 */ /* 0x000fc60000000000 */
[----:B------:R-:W-:-:S04]  /*0610*/  IMAD.HI.U32 R6, R7, R5, R6 ;  /* 0x0000000507067227 */ /* 0x000fc800078e0006 */
[----:B------:R-:W-:-:S04]  /*0620*/  IMAD.HI.U32 R2, R2, R3, RZ ;  /* 0x0000000302027227 */ /* 0x000fc800078e00ff */
[----:B------:R-:W-:Y:S01]  /*0630*/  IMAD.MOV.U32 R5, RZ, RZ, R0 ;  /* 0x000000ffff057224 */ /* 0x000fe200078e0000 */
[----:B------:R-:W-:Y:S01]  /*0640*/  IADD3 R2, PT, PT, -R2, RZ, RZ ;  /* 0x000000ff02027210 */ /* 0x000fe20007ffe1ff */
[----:B------:R-:W-:Y:S02]  /*0650*/  IMAD.MOV R7, RZ, RZ, -R20 ;  /* 0x000000ffff077224 */ /* 0x000fe400078e0a14 */
[----:B------:R-:W-:-:S04]  /*0660*/  IMAD.HI.U32 R0, R6, R15, RZ ;  /* 0x0000000f06007227 */ /* 0x000fc800078e00ff */
[----:B------:R-:W-:Y:S02]  /*0670*/  IMAD R15, R0, R7, R15 ;  /* 0x00000007000f7224 */ /* 0x000fe400078e020f */
[----:B------:R-:W-:-:S03]  /*0680*/  IMAD.HI.U32 R4, R4, R5, RZ ;  /* 0x0000000504047227 */ /* 0x000fc600078e00ff */
[----:B------:R-:W-:Y:S01]  /*0690*/  ISETP.GT.U32.AND P2, PT, R16, R15, PT ;  /* 0x0000000f1000720c */ /* 0x000fe20003f44070 */
[----:B------:R-:W-:Y:S01]  /*06a0*/  IMAD R3, R14, R2, R3 ;  /* 0x000000020e037224 */ /* 0x000fe200078e0203 */
[----:B------:R-:W-:Y:S01]  /*06b0*/  LOP3.LUT R2, R10, R13, RZ, 0x3c, !PT ;  /* 0x0000000d0a027212 */ /* 0x000fe200078e3cff */
[----:B------:R-:W-:-:S03]  /*06c0*/  IMAD.MOV R4, RZ, RZ, -R4 ;  /* 0x000000ffff047224 */ /* 0x000fc600078e0a04 */
[----:B------:R-:W-:Y:S01]  /*06d0*/  ISETP.GT.U32.AND P0, PT, R14, R3, PT ;  /* 0x000000030e00720c */ /* 0x000fe20003f04070 */
[----:B------:R-:W-:Y:S01]  /*06e0*/  IMAD R5, R12, R4, R5 ;  /* 0x000000040c057224 */ /* 0x000fe200078e0205 */
[----:B------:R-:W-:Y:S01]  /*06f0*/  ISETP.GE.AND P3, PT, R2, RZ, PT ;  /* 0x000000ff0200720c */ /* 0x000fe20003f66270 */
[----:B------:R-:W-:-:S03]  /*0700*/  IMAD.MOV R2, RZ, RZ, -R17 ;  /* 0x000000ffff027224 */ /* 0x000fc600078e0a11 */
[----:B------:R-:W-:Y:S01]  /*0710*/  ISETP.GT.U32.AND P1, PT, R12, R5, PT ;  /* 0x000000050c00720c */ /* 0x000fe20003f24070 */
[----:B------:R-:W-:Y:S02]  /*0720*/  @!P2 IMAD.IADD R15, R15, 0x1, -R16 ;  /* 0x000000010f0fa824 */ /* 0x000fe400078e0a10 */
[----:B------:R-:W-:Y:S01]  /*0730*/  @!P2 VIADD R0, R0, 0x1 ;  /* 0x000000010000a836 */ /* 0x000fe20000000000 */
[----:B------:R-:W-:Y:S01]  /*0740*/  ISETP.NE.AND P2, PT, R13, RZ, PT ;  /* 0x000000ff0d00720c */ /* 0x000fe20003f45270 */
[----:B------:R-:W-:Y:S02]  /*0750*/  IMAD R2, R11, R2, R10 ;  /* 0x000000020b027224 */ /* 0x000fe400078e020a */
[----:B------:R-:W-:Y:S02]  /*0760*/  @!P0 IADD3 R3, PT, PT, R3, -R14, RZ ;  /* 0x8000000e03038210 */ /* 0x000fe40007ffe0ff */
[----:B------:R-:W-:Y:S02]  /*0770*/  ISETP.GE.U32.AND P0, PT, R15, R16, PT ;  /* 0x000000100f00720c */ /* 0x000fe40003f06070 */
[----:B------:R-:W-:-:S02]  /*0780*/  ISETP.GT.U32.AND P5, PT, R14, R3, PT ;  /* 0x000000030e00720c */ /* 0x000fc40003fa4070 */
[----:B------:R-:W-:Y:S01]  /*0790*/  @!P1 IMAD.IADD R5, R5, 0x1, -R12 ;  /* 0x0000000105059824 */ /* 0x000fe200078e0a0c */
[----:B------:R-:W-:-:S04]  /*07a0*/  ISETP.GE.AND P1, PT, R17, RZ, PT ;  /* 0x000000ff1100720c */ /* 0x000fc80003f26270 */
[----:B------:R-:W-:-:S04]  /*07b0*/  ISETP.GT.U32.AND P4, PT, R12, R5, PT ;  /* 0x000000050c00720c */ /* 0x000fc80003f84070 */
[----:B------:R-:W-:Y:S02]  /*07c0*/  @P0 IADD3 R0, PT, PT, R0, 0x1, RZ ;  /* 0x0000000100000810 */ /* 0x000fe40007ffe0ff */
[----:B------:R-:W-:Y:S01]  /*07d0*/  ISETP.GE.AND P0, PT, R18, RZ, PT ;  /* 0x000000ff1200720c */ /* 0x000fe20003f06270 */
[----:B------:R-:W-:Y:S01]  /*07e0*/  @!P5 IMAD.IADD R3, R3, 0x1, -R14 ;  /* 0x000000010303d824 */ /* 0x000fe200078e0a0e */
[----:B------:R-:W-:Y:S02]  /*07f0*/  ISETP.NE.AND P5, PT, R8, RZ, PT ;  /* 0x000000ff0800720c */ /* 0x000fe40003fa5270 */
[----:B------:R-:W-:Y:S01]  /*0800*/  @!P3 IADD3 R0, PT, PT, -R0, RZ, RZ ;  /* 0x000000ff0000b210 */ /* 0x000fe20007ffe1ff */
[----:B------:R-:W-:Y:S01]  /*0810*/  @!P1 IMAD.MOV R3, RZ, RZ, -R3 ;  /* 0x000000ffff039224 */ /* 0x000fe200078e0a03 */
[----:B------:R-:W-:Y:S01]  /*0820*/  @!P2 LOP3.LUT R0, RZ, R13, RZ, 0x33, !PT ;  /* 0x0000000dff00a212 */ /* 0x000fe200078e33ff */
[----:B------:R-:W-:-:S06]  /*0830*/  @!P4 IMAD.IADD R5, R5, 0x1, -R12 ;  /* 0x000000010505c824 */ /* 0x000fcc00078e0a0c */
[----:B------:R-:W-:Y:S02]  /*0840*/  @!P0 IADD3 R5, PT, PT, -R5, RZ, RZ ;  /* 0x000000ff05058210 */ /* 0x000fe40007ffe1ff */
[----:B------:R-:W-:Y:S01]  /*0850*/  @!P6 LOP3.LUT R5, RZ, R9, RZ, 0x33, !PT ;  /* 0x00000009ff05e212 */ /* 0x000fe200078e33ff */
[----:B------:R-:W-:Y:S01]  /*0860*/  IMAD.MOV.U32 R9, RZ, RZ, RZ ;  /* 0x000000ffff097224 */ /* 0x000fe200078e00ff */
[----:B------:R-:W-:Y:S01]  /*0870*/  @!P5 LOP3.LUT R3, RZ, R8, RZ, 0x33, !PT ;  /* 0x00000008ff03d212 */ /* 0x000fe200078e33ff */
[----:B--2---:R-:W-:Y:S06]  /*0880*/  BRA.U !UP0, `(.L_x_0) ;  /* 0x0000000908fc7547 */ /* 0x004fec000b800000 */
[----:B------:R-:W0:Y:S01]  /*0890*/  LDCU UR4, c[0x0][0x3ac] ;  /* 0x00007580ff0477ac */ /* 0x000e220008000800 */
[----:B------:R-:W1:Y:S01]  /*08a0*/  LDC.64 R6, c[0x0][0x3c0] ;  /* 0x0000f000ff067b82 */ /* 0x000e620000000a00 */
[----:B------:R-:W0:Y:S01]  /*08b0*/  LDCU UR6, c[0x0][0x3b0] ;  /* 0x00007600ff0677ac */ /* 0x000e220008000800 */
[----:B------:R-:W1:Y:S01]  /*08c0*/  LDCU UR5, c[0x0][0x3bc] ;  /* 0x00007780ff0577ac */ /* 0x000e620008000800 */
[----:B0-----:R-:W-:-:S04]  /*08d0*/  UISETP.LT.AND UP0, UPT, UR4, UR6, UPT ;  /* 0x000000060400728c */ /* 0x001fc8000bf01270 */
[----:B------:R-:W-:Y:S01]  /*08e0*/  USEL UR4, UR4, UR6, UP0 ;  /* 0x0000000604047287 */ /* 0x000fe20008000000 */
[----:B-1----:R-:W-:Y:S02]  /*08f0*/  IMAD R6, R3, UR5, -R6 ;  /* 0x0000000503067c24 */ /* 0x002fe4000f8e0a06 */
[----:B------:R-:W-:Y:S01]  /*0900*/  IMAD R7, R2, UR5, -R7 ;  /* 0x0000000502077c24 */ /* 0x000fe2000f8e0a07 */
[----:B------:R-:W-:-:S09]  /*0910*/  UISETP.GE.AND UP0, UPT, UR4, 0x1, UPT ;  /* 0x000000010400788c */ /* 0x000fd2000bf06270 */
[----:B------:R-:W-:Y:S05]  /*0920*/  BRA.U !UP0, `(.L_x_0) ;  /* 0x0000000908d47547 */ /* 0x000fea000b800000 */
[----:B------:R-:W-:Y:S01]  /*0930*/  IMAD.MOV.U32 R9, RZ, RZ, RZ ;  /* 0x000000ffff097224 */ /* 0x000fe200078e00ff */
[----:B------:R-:W-:Y:S02]  /*0940*/  ULOP3.LUT UR8, UR6, 0x7, URZ, 0xc0, !UPT ;  /* 0x0000000706087892 */ /* 0x000fe4000f8ec0ff */
[----:B------:R-:W-:Y:S02]  /*0950*/  ULOP3.LUT UR9, UR6, 0x3, URZ, 0xc0, !UPT ;  /* 0x0000000306097892 */ /* 0x000fe4000f8ec0ff */
[----:B------:R-:W-:Y:S01]  /*0960*/  ULOP3.LUT UR6, UR6, 0x7ffffff8, URZ, 0xc0, !UPT ;  /* 0x7ffffff806067892 */ /* 0x000fe2000f8ec0ff */
[----:B------:R-:W-:-:S11]  /*0970*/  UMOV UR4, URZ ;  /* 0x000000ff00047c82 */ /* 0x000fd60008000000 */
.L_x_8:
[----:B------:R-:W0:Y:S01]  /*0980*/  LDC R10, c[0x0][0x39c] ;  /* 0x0000e700ff0a7b82 */ /* 0x000e220000000800 */
[----:B------:R-:W-:Y:S01]  /*0990*/  UMOV UR5, URZ ;  /* 0x000000ff00057c82 */ /* 0x000fe20008000000 */
[-C--:B0-----:R-:W-:Y:S02]  /*09a0*/  IMAD R8, R0, R10.reuse, UR4 ;  /* 0x0000000400087e24 */ /* 0x081fe4000f8e020a */
[----:B------:R-:W-:Y:S01]  /*09b0*/  IMAD R4, R5, R10, UR4 ;  /* 0x0000000405047e24 */ /* 0x000fe2000f8e020a */
[----:B------:R-:W-:-:S06]  /*09c0*/  UIADD3 UR4, UPT, UPT, UR4, 0x1, URZ ;  /* 0x0000000104047890 */ /* 0x000fcc000fffe0ff */
[----:B------:R-:W-:-:S13]  /*09d0*/  ISETP.NE.AND P5, PT, R10, UR4, PT ;  /* 0x000000040a007c0c */ /* 0x000fda000bfa5270 */
.L_x_7:
[----:B------:R-:W0:Y:S01]  /*09e0*/  LDC R13, c[0x0][0x3ac] ;  /* 0x0000eb00ff0d7b82 */ /* 0x000e220000000800 */
[----:B------:R-:W1:Y:S01]  /*09f0*/  LDCU UR7, c[0x0][0x3b0] ;  /* 0x00007600ff0777ac */ /* 0x000e620008000800 */
[----:B------:R-:W-:Y:S01]  /*0a00*/  IADD3 R11, PT, PT, R6, UR5, RZ ;  /* 0x00000005060b7c10 */ /* 0x000fe2000fffe0ff */
[----:B------:R-:W-:Y:S01]  /*0a10*/  IMAD.MOV.U32 R16, RZ, RZ, RZ ;  /* 0x000000ffff107224 */ /* 0x000fe200078e00ff */
[----:B------:R-:W2:Y:S01]  /*0a20*/  LDCU UR10, c[0x0][0x3a0] ;  /* 0x00007400ff0a77ac */ /* 0x000ea20008000800 */
[----:B-1----:R-:W-:Y:S01]  /*0a30*/  UISETP.GE.U32.AND UP0, UPT, UR7, 0x8, UPT ;  /* 0x000000080700788c */ /* 0x002fe2000bf06070 */
[C---:B--2---:R-:W-:Y:S01]  /*0a40*/  ISETP.GE.AND P0, PT, R11.reuse, UR10, PT ;  /* 0x0000000a0b007c0c */ /* 0x044fe2000bf06270 */
[----:B0-----:R-:W-:Y:S01]  /*0a50*/  IMAD R10, R4, R13, UR5 ;  /* 0x00000005040a7e24 */ /* 0x001fe2000f8e020d */
[----:B------:R-:W-:Y:S02]  /*0a60*/  UIADD3 UR5, UPT, UPT, UR5, 0x1, URZ ;  /* 0x0000000105057890 */ /* 0x000fe4000fffe0ff */
[----:B------:R-:W-:Y:S01]  /*0a70*/  ISETP.GT.AND P0, PT, R11, -0x1, !P0 ;  /* 0xffffffff0b00780c */ /* 0x000fe20004704270 */
[----:B------:R-:W-:-:S03]  /*0a80*/  IMAD R11, R8, UR10, R11 ;  /* 0x0000000a080b7c24 */ /* 0x000fc6000f8e020b */
[----:B------:R-:W-:Y:S01]  /*0a90*/  ISETP.NE.AND P6, PT, R13, UR5, PT ;  /* 0x000000050d007c0c */ /* 0x000fe2000bfc5270 */
[----:B------:R-:W-:-:S12]  /*0aa0*/  BRA.U !UP0, `(.L_x_1) ;  /* 0x0000000508147547 */ /* 0x000fd8000b800000 */
[----:B------:R-:W-:Y:S01]  /*0ab0*/  IMAD.MOV.U32 R16, RZ, RZ, RZ ;  /* 0x000000ffff107224 */ /* 0x000fe200078e00ff */
[----:B------:R-:W0:Y:S01]  /*0ac0*/  LDCU UR10, c[0x0][0x3a4] ;  /* 0x00007480ff0a77ac */ /* 0x000e220008000800 */
[----:B------:R-:W1:Y:S05]  /*0ad0*/  LDCU UR7, c[0x0][0x3b0] ;  /* 0x00007600ff0777ac */ /* 0x000e6a0008000800 */
.L_x_2:
[----:B------:R-:W2:Y:S01]  /*0ae0*/  LDC.64 R14, c[0x0][0x380] ;  /* 0x0000e000ff0e7b82 */ /* 0x000ea20000000a00 */
[----:B------:R-:W-:-:S04]  /*0af0*/  IADD3 R18, PT, PT, R7, R16, RZ ;  /* 0x0000001007127210 */ /* 0x000fc80007ffe0ff */
[C---:B0-----:R-:W-:Y:S01]  /*0b00*/  ISETP.GE.AND P3, PT, R18.reuse, UR10, PT ;  /* 0x0000000a12007c0c */ /* 0x041fe2000bf66270 */
[C---:B------:R-:W-:Y:S01]  /*0b10*/  VIADD R17, R18.reuse, 0x1 ;  /* 0x0000000112117836 */ /* 0x040fe20000000000 */
[C---:B------:R-:W-:Y:S01]  /*0b20*/  IADD3 R20, PT, PT, R18.reuse, 0x3, RZ ;  /* 0x0000000312147810 */ /* 0x040fe20007ffe0ff */
[----:B------:R-:W0:Y:S01]  /*0b30*/  LDC.64 R12, c[0x0][0x388] ;  /* 0x0000e200ff0c7b82 */ /* 0x000e220000000a00 */
[C---:B------:R-:W-:Y:S01]  /*0b40*/  VIADD R19, R18.reuse, 0x2 ;  /* 0x0000000212137836 */ /* 0x040fe20000000000 */
[----:B------:R-:W-:Y:S02]  /*0b50*/  ISETP.GT.AND P3, PT, R18, -0x1, !P3 ;  /* 0xffffffff1200780c */ /* 0x000fe40005f64270 */
[----:B------:R-:W-:Y:S02]  /*0b60*/  ISETP.GE.AND P4, PT, R17, UR10, PT ;  /* 0x0000000a11007c0c */ /* 0x000fe4000bf86270 */
[----:B------:R-:W-:Y:S02]  /*0b70*/  ISETP.GE.AND P2, PT, R19, UR10, PT ;  /* 0x0000000a13007c0c */ /* 0x000fe4000bf46270 */
[----:B------:R-:W-:-:S02]  /*0b80*/  PLOP3.LUT P3, PT, P0, P3, PT, 0x80, 0x8 ;  /* 0x000000000008781c */ /* 0x000fc40000767070 */
[----:B------:R-:W-:Y:S01]  /*0b90*/  ISETP.GT.AND P4, PT, R17, -0x1, !P4 ;  /* 0xffffffff1100780c */ /* 0x000fe20006784270 */
[----:B------:R-:W-:Y:S01]  /*0ba0*/  IMAD R17, R11, UR10, R18 ;  /* 0x0000000a0b117c24 */ /* 0x000fe2000f8e0212 */
[----:B------:R-:W-:Y:S01]  /*0bb0*/  ISETP.GT.AND P2, PT, R19, -0x1, !P2 ;  /* 0xffffffff1300780c */ /* 0x000fe20005744270 */
[----:B-1----:R-:W-:Y:S01]  /*0bc0*/  IMAD R19, R10, UR7, R16 ;  /* 0x000000070a137c24 */ /* 0x002fe2000f8e0210 */
[C---:B------:R-:W-:Y:S01]  /*0bd0*/  ISETP.GE.AND P1, PT, R20.reuse, UR10, PT ;  /* 0x0000000a14007c0c */ /* 0x040fe2000bf26270 */
[----:B--2---:R-:W-:Y:S01]  /*0be0*/  IMAD.WIDE R14, R17, 0x4, R14 ;  /* 0x00000004110e7825 */ /* 0x004fe200078e020e */
[----:B------:R-:W-:Y:S02]  /*0bf0*/  PLOP3.LUT P4, PT, P0, P4, PT, 0x80, 0x8 ;  /* 0x000000000008781c */ /* 0x000fe40000789070 */
[----:B------:R-:W-:-:S03]  /*0c00*/  ISETP.GT.AND P1, PT, R20, -0x1, !P1 ;  /* 0xffffffff1400780c */ /* 0x000fc60004f24270 */
[----:B------:R-:W2:Y:S01]  /*0c10*/  @P3 LDG.E R20, desc[UR12][R14.64] ;  /* 0x0000000c0e143981 */ /* 0x000ea2000c1e1900 */
[----:B------:R-:W-:Y:S01]  /*0c20*/  PLOP3.LUT P2, PT, P0, P2, PT, 0x80, 0x8 ;  /* 0x000000000008781c */ /* 0x000fe20000745070 */
[----:B0-----:R-:W-:-:S05]  /*0c30*/  IMAD.WIDE R12, R19, 0x4, R12 ;  /* 0x00000004130c7825 */ /* 0x001fca00078e020c */
[----:B------:R-:W2:Y:S01]  /*0c40*/  @P3 LDG.E R17, desc[UR12][R12.64] ;  /* 0x0000000c0c113981 */ /* 0x000ea2000c1e1900 */
[----:B------:R-:W-:-:S03]  /*0c50*/  PLOP3.LUT P1, PT, P0, P1, PT, 0x80, 0x8 ;  /* 0x000000000008781c */ /* 0x000fc60000723070 */
[----:B------:R-:W3:Y:S04]  /*0c60*/  @P4 LDG.E R22, desc[UR12][R14.64+0x4] ;  /* 0x0000040c0e164981 */ /* 0x000ee8000c1e1900 */
[----:B------:R-:W3:Y:S04]  /*0c70*/  @P4 LDG.E R19, desc[UR12][R12.64+0x4] ;  /* 0x0000040c0c134981 */ /* 0x000ee8000c1e1900 */
[----:B------:R-:W4:Y:S04]  /*0c80*/  @P2 LDG.E R24, desc[UR12][R14.64+0x8] ;  /* 0x0000080c0e182981 */ /* 0x000f28000c1e1900 */
[----:B------:R-:W4:Y:S04]  /*0c90*/  @P2 LDG.E R21, desc[UR12][R12.64+0x8] ;  /* 0x0000080c0c152981 */ /* 0x000f28000c1e1900 */
[----:B------:R-:W5:Y:S04]  /*0ca0*/  @P1 LDG.E R26, desc[UR12][R14.64+0xc] ;  /* 0x00000c0c0e1a1981 */ /* 0x000f68000c1e1900 */
[----:B------:R-:W5:Y:S01]  /*0cb0*/  @P1 LDG.E R23, desc[UR12][R12.64+0xc] ;  /* 0x00000c0c0c171981 */ /* 0x000f62000c1e1900 */
[----:B--2---:R-:W-:Y:S01]  /*0cc0*/  @P3 FFMA R9, R20, R17, R9 ;  /* 0x0000001114093223 */ /* 0x004fe20000000009 */
[----:B------:R-:W-:-:S02]  /*0cd0*/  VIADD R17, R18, 0x4 ;  /* 0x0000000412117836 */ /* 0x000fc40000000000 */
[----:B------:R-:W-:-:S03]  /*0ce0*/  VIADD R20, R18, 0x5 ;  /* 0x0000000512147836 */ /* 0x000fc60000000000 */
[----:B------:R-:W-:-:S04]  /*0cf0*/  ISETP.GE.AND P3, PT, R17, UR10, PT ;  /* 0x0000000a11007c0c */ /* 0x000fc8000bf66270 */
[----:B------:R-:W-:Y:S01]  /*0d00*/  ISETP.GT.AND P3, PT, R17, -0x1, !P3 ;  /* 0xffffffff1100780c */ /* 0x000fe20005f64270 */
[----:B---3--:R-:W-:Y:S01]  /*0d10*/  @P4 FFMA R9, R22, R19, R9 ;  /* 0x0000001316094223 */ /* 0x008fe20000000009 */
[----:B------:R-:W-:Y:S02]  /*0d20*/  IADD3 R19, PT, PT, R18, 0x6, RZ ;  /* 0x0000000612137810 */ /* 0x000fe40007ffe0ff */
[----:B------:R-:W-:Y:S02]  /*0d30*/  ISETP.GE.AND P4, PT, R20, UR10, PT ;  /* 0x0000000a14007c0c */ /* 0x000fe4000bf86270 */
[----:B------:R-:W-:Y:S01]  /*0d40*/  PLOP3.LUT P3, PT, P0, P3, PT, 0x80, 0x8 ;  /* 0x000000000008781c */ /* 0x000fe20000767070 */
[----:B----4-:R-:W-:Y:S01]  /*0d50*/  @P2 FFMA R9, R24, R21, R9 ;  /* 0x0000001518092223 */ /* 0x010fe20000000009 */
[----:B------:R-:W-:Y:S01]  /*0d60*/  VIADD R18, R18, 0x7 ;  /* 0x0000000712127836 */ /* 0x000fe20000000000 */
[----:B------:R-:W-:Y:S02]  /*0d70*/  ISETP.GE.AND P2, PT, R19, UR10, PT ;  /* 0x0000000a13007c0c */ /* 0x000fe4000bf46270 */
[----:B------:R-:W-:-:S02]  /*0d80*/  ISETP.GT.AND P4, PT, R20, -0x1, !P4 ;  /* 0xffffffff1400780c */ /* 0x000fc40006784270 */
[----:B------:R-:W-:Y:S01]  /*0d90*/  ISETP.GT.AND P2, PT, R19, -0x1, !P2 ;  /* 0xffffffff1300780c */ /* 0x000fe20005744270 */
[----:B-----5:R-:W-:Y:S01]  /*0da0*/  @P1 FFMA R9, R26, R23, R9 ;  /* 0x000000171a091223 */ /* 0x020fe20000000009 */
[C---:B------:R-:W-:Y:S02]  /*0db0*/  ISETP.GE.AND P1, PT, R18.reuse, UR10, PT ;  /* 0x0000000a12007c0c */ /* 0x040fe4000bf26270 */
[----:B------:R-:W-:Y:S02]  /*0dc0*/  PLOP3.LUT P4, PT, P0, P4, PT, 0x80, 0x8 ;  /* 0x000000000008781c */ /* 0x000fe40000789070 */
[----:B------:R-:W-:Y:S01]  /*0dd0*/  ISETP.GT.AND P1, PT, R18, -0x1, !P1 ;  /* 0xffffffff1200780c */ /* 0x000fe20004f24270 */
[----:B------:R-:W2:Y:S01]  /*0de0*/  @P3 LDG.E R17, desc[UR12][R12.64+0x10] ;  /* 0x0000100c0c113981 */ /* 0x000ea2000c1e1900 */
[----:B------:R-:W-:-:S03]  /*0df0*/  PLOP3.LUT P2, PT, P0, P2, PT, 0x80, 0x8 ;  /* 0x000000000008781c */ /* 0x000fc60000745070 */
[----:B------:R-:W2:Y:S01]  /*0e00*/  @P3 LDG.E R18, desc[UR12][R14.64+0x10] ;  /* 0x0000100c0e123981 */ /* 0x000ea2000c1e1900 */
[----:B------:R-:W-:-:S05]  /*0e10*/  PLOP3.LUT P1, PT, P0, P1, PT, 0x80, 0x8 ;  /* 0x000000000008781c */ /* 0x000fca0000723070 */
[----:B------:R-:W3:Y:S04]  /*0e20*/  @P4 LDG.E R20, desc[UR12][R14.64+0x14] ;  /* 0x0000140c0e144981 */ /* 0x000ee8000c1e1900 */
[----:B------:R-:W3:Y:S04]  /*0e30*/  @P4 LDG.E R19, desc[UR12][R12.64+0x14] ;  /* 0x0000140c0c134981 */ /* 0x000ee8000c1e1900 */
[----:B------:R-:W4:Y:S04]  /*0e40*/  @P2 LDG.E R22, desc[UR12][R14.64+0x18] ;  /* 0x0000180c0e162981 */ /* 0x000f28000c1e1900 */
[----:B------:R-:W4:Y:S04]  /*0e50*/  @P2 LDG.E R21, desc[UR12][R12.64+0x18] ;  /* 0x0000180c0c152981 */ /* 0x000f28000c1e1900 */
[----:B------:R-:W5:Y:S04]  /*0e60*/  @P1 LDG.E R24, desc[UR12][R14.64+0x1c] ;  /* 0x00001c0c0e181981 */ /* 0x000f68000c1e1900 */
[----:B------:R-:W5:Y:S01]  /*0e70*/  @P1 LDG.E R23, desc[UR12][R12.64+0x1c] ;  /* 0x00001c0c0c171981 */ /* 0x000f62000c1e1900 */
[----:B------:R-:W-:Y:S01]  /*0e80*/  IADD3 R16, PT, PT, R16, 0x8, RZ ;  /* 0x0000000810107810 */ /* 0x000fe20007ffe0ff */
[----:B--2---:R-:W-:-:S03]  /*0e90*/  @P3 FFMA R9, R18, R17, R9 ;  /* 0x0000001112093223 */ /* 0x004fc60000000009 */
[----:B------:R-:W-:Y:S01]  /*0ea0*/  ISETP.NE.AND P3, PT, R16, UR6, PT ;  /* 0x0000000610007c0c */ /* 0x000fe2000bf65270 */
[----:B---3--:R-:W-:-:S04]  /*0eb0*/  @P4 FFMA R9, R20, R19, R9 ;  /* 0x0000001314094223 */ /* 0x008fc80000000009 */
[----:B----4-:R-:W-:-:S04]  /*0ec0*/  @P2 FFMA R9, R22, R21, R9 ;  /* 0x0000001516092223 */ /* 0x010fc80000000009 */
[----:B-----5:R-:W-:-:S04]  /*0ed0*/  @P1 FFMA R9, R24, R23, R9 ;  /* 0x0000001718091223 */ /* 0x020fc80000000009 */
[----:B------:R-:W-:Y:S05]  /*0ee0*/  @P3 BRA `(.L_x_2) ;  /* 0xfffffff800fc3947 */ /* 0x000fea000383ffff */
[----:B------:R-:W-:-:S07]  /*0ef0*/  IMAD.U32 R16, RZ, RZ, UR6 ;  /* 0x00000006ff107e24 */ /* 0x000fce000f8e00ff */
.L_x_1:
[----:B------:R-:W-:-:S09]  /*0f00*/  UISETP.NE.AND UP0, UPT, UR8, URZ, UPT ;  /* 0x000000ff0800728c */ /* 0x000fd2000bf05270 */
[----:B------:R-:W-:Y:S05]  /*0f10*/  BRA.U !UP0, `(.L_x_3) ;  /* 0x0000000508507547 */ /* 0x000fea000b800000 */
[----:B------:R-:W-:Y:S02]  /*0f20*/  UIADD3 UR10, UPT, UPT, UR8, -0x1, URZ ;  /* 0xffffffff080a7890 */ /* 0x000fe4000fffe0ff */
[----:B------:R-:W-:Y:S02]  /*0f30*/  UISETP.NE.AND UP1, UPT, UR9, URZ, UPT ;  /* 0x000000ff0900728c */ /* 0x000fe4000bf25270 */
[----:B------:R-:W-:-:S09]  /*0f40*/  UISETP.GE.U32.AND UP0, UPT, UR10, 0x3, UPT ;  /* 0x000000030a00788c */ /* 0x000fd2000bf06070 */
[----:B------:R-:W-:Y:S05]  /*0f50*/  BRA.U !UP0, `(.L_x_4) ;  /* 0x0000000108907547 */ /* 0x000fea000b800000 */
[----:B------:R-:W0:Y:S01]  /*0f60*/  LDCU UR10, c[0x0][0x3a4] ;  /* 0x00007480ff0a77ac */ /* 0x000e220008000800 */
[----:B------:R-:W1:Y:S01]  /*0f70*/  LDC.64 R14, c[0x0][0x380] ;  /* 0x0000e000ff0e7b82 */ /* 0x000e620000000a00 */
[----:B------:R-:W-:-:S04]  /*0f80*/  IADD3 R18, PT, PT, R7, R16, RZ ;  /* 0x0000001007127210 */ /* 0x000fc80007ffe0ff */
[C---:B------:R-:W-:Y:S01]  /*0f90*/  IADD3 R19, PT, PT, R18.reuse, 0x2, RZ ;  /* 0x0000000212137810 */ /* 0x040fe20007ffe0ff */
[C---:B------:R-:W-:Y:S02]  /*0fa0*/  VIADD R17, R18.reuse, 0x1 ;  /* 0x0000000112117836 */ /* 0x040fe40000000000 */
[----:B------:R-:W2:Y:S01]  /*0fb0*/  LDC.64 R12, c[0x0][0x388] ;  /* 0x0000e200ff0c7b82 */ /* 0x000ea20000000a00 */
[C---:B------:R-:W-:Y:S01]  /*0fc0*/  VIADD R20, R18.reuse, 0x3 ;  /* 0x0000000312147836 */ /* 0x040fe20000000000 */
[C---:B0-----:R-:W-:Y:S02]  /*0fd0*/  ISETP.GE.AND P1, PT, R18.reuse, UR10, PT ;  /* 0x0000000a12007c0c */ /* 0x041fe4000bf26270 */
[----:B------:R-:W-:Y:S02]  /*0fe0*/  ISETP.GE.AND P2, PT, R17, UR10, PT ;  /* 0x0000000a11007c0c */ /* 0x000fe4000bf46270 */
[----:B------:R-:W-:Y:S02]  /*0ff0*/  ISETP.GT.AND P1, PT, R18, -0x1, !P1 ;  /* 0xffffffff1200780c */ /* 0x000fe40004f24270 */
[----:B------:R-:W-:-:S02]  /*1000*/  ISETP.GE.AND P3, PT, R19, UR10, PT ;  /* 0x0000000a13007c0c */ /* 0x000fc4000bf66270 */
[----:B------:R-:W-:Y:S01]  /*1010*/  ISETP.GT.AND P2, PT, R17, -0x1, !P2 ;  /* 0xffffffff1100780c */ /* 0x000fe20005744270 */
[----:B------:R-:W-:Y:S01]  /*1020*/  IMAD R17, R11, UR10, R18 ;  /* 0x0000000a0b117c24 */ /* 0x000fe2000f8e0212 */
[----:B------:R-:W-:Y:S02]  /*1030*/  PLOP3.LUT P1, PT, P0, P1, PT, 0x80, 0x8 ;  /* 0x000000000008781c */ /* 0x000fe40000723070 */
[----:B------:R-:W-:Y:S01]  /*1040*/  ISETP.GT.AND P3, PT, R19, -0x1, !P3 ;  /* 0xffffffff1300780c */ /* 0x000fe20005f64270 */
[----:B------:R-:W-:Y:S01]  /*1050*/  IMAD R19, R10, UR7, R16 ;  /* 0x000000070a137c24 */ /* 0x000fe2000f8e0210 */
[C---:B------:R-:W-:Y:S01]  /*1060*/  ISETP.GE.AND P4, PT, R20.reuse, UR10, PT ;  /* 0x0000000a14007c0c */ /* 0x040fe2000bf86270 */
[----:B-1----:R-:W-:Y:S01]  /*1070*/  IMAD.WIDE R14, R17, 0x4, R14 ;  /* 0x00000004110e7825 */ /* 0x002fe200078e020e */
[----:B------:R-:W-:Y:S02]  /*1080*/  PLOP3.LUT P2, PT, P0, P2, PT, 0x80, 0x8 ;  /* 0x000000000008781c */ /* 0x000fe40000745070 */
[----:B------:R-:W-:Y:S01]  /*1090*/  ISETP.GT.AND P4, PT, R20, -0x1, !P4 ;  /* 0xffffffff1400780c */ /* 0x000fe20006784270 */
[----:B--2---:R-:W-:Y:S01]  /*10a0*/  IMAD.WIDE R12, R19, 0x4, R12 ;  /* 0x00000004130c7825 */ /* 0x004fe200078e020c */
[----:B------:R-:W-:-:S02]  /*10b0*/  PLOP3.LUT P3, PT, P0, P3, PT, 0x80, 0x8 ;  /* 0x000000000008781c */ /* 0x000fc40000767070 */
[----:B------:R-:W-:Y:S01]  /*10c0*/  PLOP3.LUT P4, PT, P0, P4, PT, 0x80, 0x8 ;  /* 0x000000000008781c */ /* 0x000fe20000789070 */
[----:B------:R-:W2:Y:S04]  /*10d0*/  @P1 LDG.E R18, desc[UR12][R14.64] ;  /* 0x0000000c0e121981 */ /* 0x000ea8000c1e1900 */
[----:B------:R-:W2:Y:S04]  /*10e0*/  @P1 LDG.E R17, desc[UR12][R12.64] ;  /* 0x0000000c0c111981 */ /* 0x000ea8000c1e1900 */
[----:B------:R-:W3:Y:S04]  /*10f0*/  @P2 LDG.E R20, desc[UR12][R14.64+0x4] ;  /* 0x0000040c0e142981 */ /* 0x000ee8000c1e1900 */
[----:B------:R-:W3:Y:S04]  /*1100*/  @P2 LDG.E R19, desc[UR12][R12.64+0x4] ;  /* 0x0000040c0c132981 */ /* 0x000ee8000c1e1900 */
[----:B------:R-:W4:Y:S04]  /*1110*/  @P3 LDG.E R22, desc[UR12][R14.64+0x8] ;  /* 0x0000080c0e163981 */ /* 0x000f28000c1e1900 */
[----:B------:R-:W4:Y:S04]  /*1120*/  @P3 LDG.E R21, desc[UR12][R12.64+0x8] ;  /* 0x0000080c0c153981 */ /* 0x000f28000c1e1900 */
[----:B------:R-:W5:Y:S04]  /*1130*/  @P4 LDG.E R24, desc[UR12][R14.64+0xc] ;  /* 0x00000c0c0e184981 */ /* 0x000f68000c1e1900 */
[----:B------:R-:W5:Y:S01]  /*1140*/  @P4 LDG.E R23, desc[UR12][R12.64+0xc] ;  /* 0x00000c0c0c174981 */ /* 0x000f62000c1e1900 */
[----:B------:R-:W-:Y:S01]  /*1150*/  IADD3 R16, PT, PT, R16, 0x4, RZ ;  /* 0x0000000410107810 */ /* 0x000fe20007ffe0ff */
[----:B--2---:R-:W-:-:S04]  /*1160*/  @P1 FFMA R9, R18, R17, R9 ;  /* 0x0000001112091223 */ /* 0x004fc80000000009 */
[----:B---3--:R-:W-:-:S04]  /*1170*/  @P2 FFMA R9, R20, R19, R9 ;  /* 0x0000001314092223 */ /* 0x008fc80000000009 */
[----:B----4-:R-:W-:-:S04]  /*1180*/  @P3 FFMA R9, R22, R21, R9 ;  /* 0x0000001516093223 */ /* 0x010fc80000000009 */
[----:B-----5:R-:W-:-:S07]  /*1190*/  @P4 FFMA R9, R24, R23, R9 ;  /* 0x0000001718094223 */ /* 0x020fce0000000009 */
.L_x_4:
[----:B------:R-:W-:Y:S05]  /*11a0*/  BRA.U !UP1, `(.L_x_3) ;  /* 0x0000000109ac7547 */ /* 0x000fea000b800000 */
[----:B------:R-:W-:Y:S02]  /*11b0*/  UISETP.NE.AND UP0, UPT, UR9, 0x1, UPT ;  /* 0x000000010900788c */ /* 0x000fe4000bf05270 */
[----:B------:R-:W-:-:S07]  /*11c0*/  ULOP3.LUT UP1, URZ, UR7, 0x1, URZ, 0xc0, !UPT ;  /* 0x0000000107ff7892 */ /* 0x000fce000f82c0ff */
[----:B------:R-:W-:Y:S05]  /*11d0*/  BRA.U !UP0, `(.L_x_5) ;  /* 0x0000000108587547 */ /* 0x000fea000b800000 */
[----:B------:R-:W0:Y:S01]  /*11e0*/  LDCU UR10, c[0x0][0x3a4] ;  /* 0x00007480ff0a77ac */ /* 0x000e220008000800 */
[----:B------:R-:W1:Y:S01]  /*11f0*/  LDC.64 R14, c[0x0][0x380] ;  /* 0x0000e000ff0e7b82 */ /* 0x000e620000000a00 */
[--C-:B------:R-:W-:Y:S02]  /*1200*/  IMAD.IADD R18, R7, 0x1, R16.reuse ;  /* 0x0000000107127824 */ /* 0x100fe400078e0210 */
[----:B------:R-:W-:-:S03]  /*1210*/  IMAD R19, R10, UR7, R16 ;  /* 0x000000070a137c24 */ /* 0x000fc6000f8e0210 */
[C---:B------:R-:W-:Y:S02]  /*1220*/  IADD3 R17, PT, PT, R18.reuse, 0x1, RZ ;  /* 0x0000000112117810 */ /* 0x040fe40007ffe0ff */
[----:B------:R-:W2:Y:S01]  /*1230*/  LDC.64 R12, c[0x0][0x388] ;  /* 0x0000e200ff0c7b82 */ /* 0x000ea20000000a00 */
[C---:B0-----:R-:W-:Y:S02]  /*1240*/  ISETP.GE.AND P1, PT, R18.reuse, UR10, PT ;  /* 0x0000000a12007c0c */ /* 0x041fe4000bf26270 */
[C---:B------:R-:W-:Y:S02]  /*1250*/  ISETP.GE.AND P2, PT, R17.reuse, UR10, PT ;  /* 0x0000000a11007c0c */ /* 0x040fe4000bf46270 */
[----:B------:R-:W-:Y:S02]  /*1260*/  ISETP.GT.AND P1, PT, R18, -0x1, !P1 ;  /* 0xffffffff1200780c */ /* 0x000fe40004f24270 */
[----:B------:R-:W-:Y:S01]  /*1270*/  ISETP.GT.AND P2, PT, R17, -0x1, !P2 ;  /* 0xffffffff1100780c */ /* 0x000fe20005744270 */
[----:B------:R-:W-:Y:S01]  /*1280*/  IMAD R17, R11, UR10, R18 ;  /* 0x0000000a0b117c24 */ /* 0x000fe2000f8e0212 */
[----:B------:R-:W-:-:S02]  /*1290*/  PLOP3.LUT P1, PT, P0, P1, PT, 0x80, 0x8 ;  /* 0x000000000008781c */ /* 0x000fc40000723070 */
[----:B------:R-:W-:Y:S01]  /*12a0*/  PLOP3.LUT P2, PT, P0, P2, PT, 0x80, 0x8 ;  /* 0x000000000008781c */ /* 0x000fe20000745070 */
[----:B-1----:R-:W-:-:S04]  /*12b0*/  IMAD.WIDE R14, R17, 0x4, R14 ;  /* 0x00000004110e7825 */ /* 0x002fc800078e020e */
[----:B--2---:R-:W-:-:S06]  /*12c0*/  IMAD.WIDE R12, R19, 0x4, R12 ;  /* 0x00000004130c7825 */ /* 0x004fcc00078e020c */
[----:B------:R-:W2:Y:S04]  /*12d0*/  @P1 LDG.E R18, desc[UR12][R14.64] ;  /* 0x0000000c0e121981 */ /* 0x000ea8000c1e1900 */
[----:B------:R-:W2:Y:S04]  /*12e0*/  @P1 LDG.E R17, desc[UR12][R12.64] ;  /* 0x0000000c0c111981 */ /* 0x000ea8000c1e1900 */
[----:B------:R-:W3:Y:S04]  /*12f0*/  @P2 LDG.E R20, desc[UR12][R14.64+0x4] ;  /* 0x0000040c0e142981 */ /* 0x000ee8000c1e1900 */
[----:B------:R-:W3:Y:S01]  /*1300*/  @P2 LDG.E R19, desc[UR12][R12.64+0x4] ;  /* 0x0000040c0c132981 */ /* 0x000ee2000c1e1900 */
[----:B------:R-:W-:-:S02]  /*1310*/  VIADD R16, R16, 0x2 ;  /* 0x0000000210107836 */ /* 0x000fc40000000000 */
[----:B--2---:R-:W-:-:S04]  /*1320*/  @P1 FFMA R9, R18, R17, R9 ;  /* 0x0000001112091223 */ /* 0x004fc80000000009 */
[----:B---3--:R-:W-:-:S07]  /*1330*/  @P2 FFMA R9, R20, R19, R9 ;  /* 0x0000001314092223 */ /* 0x008fce0000000009 */
.L_x_5:
[----:B------:R-:W-:Y:S05]  /*1340*/  BRA.U !UP1, `(.L_x_3) ;  /* 0x0000000109447547 */ /* 0x000fea000b800000 */
[----:B------:R-:W0:Y:S01]  /*1350*/  LDCU UR10, c[0x0][0x3a4] ;  /* 0x00007480ff0a77ac */ /* 0x000e220008000800 */
[----:B------:R-:W-:Y:S01]  /*1360*/  IADD3 R18, PT, PT, R7, R16, RZ ;  /* 0x0000001007127210 */ /* 0x000fe20007ffe0ff */
[----:B------:R-:W-:Y:S03]  /*1370*/  BSSY.RECONVERGENT B0, `(.L_x_3) ;  /* 0x000000e000007945 */ /* 0x000fe60003800200 */
[----:B0-----:R-:W-:-:S04]  /*1380*/  ISETP.GE.AND P1, PT, R18, UR10, PT ;  /* 0x0000000a12007c0c */ /* 0x001fc8000bf26270 */
[----:B------:R-:W-:-:S04]  /*1390*/  ISETP.GT.AND P1, PT, R18, -0x1, !P1 ;  /* 0xffffffff1200780c */ /* 0x000fc80004f24270 */
[----:B------:R-:W-:-:S13]  /*13a0*/  PLOP3.LUT P1, PT, P0, P1, PT, 0x80, 0x8 ;  /* 0x000000000008781c */ /* 0x000fda0000723070 */
[----:B------:R-:W-:Y:S05]  /*13b0*/  @!P1 BRA `(.L_x_6) ;  /* 0x0000000000249947 */ /* 0x000fea0003800000 */
[----:B------:R-:W0:Y:S01]  /*13c0*/  LDC.64 R14, c[0x0][0x380] ;  /* 0x0000e000ff0e7b82 */ /* 0x000e220000000a00 */
[----:B------:R-:W-:Y:S02]  /*13d0*/  IMAD R11, R11, UR10, R18 ;  /* 0x0000000a0b0b7c24 */ /* 0x000fe4000f8e0212 */
[----:B------:R-:W-:-:S05]  /*13e0*/  IMAD R17, R10, UR7, R16 ;  /* 0x000000070a117c24 */ /* 0x000fca000f8e0210 */
[----:B------:R-:W1:Y:S01]  /*13f0*/  LDC.64 R12, c[0x0][0x388] ;  /* 0x0000e200ff0c7b82 */ /* 0x000e620000000a00 */
[----:B0-----:R-:W-:-:S06]  /*1400*/  IMAD.WIDE R14, R11, 0x4, R14 ;  /* 0x000000040b0e7825 */ /* 0x001fcc00078e020e */
[----:B------:R-:W2:Y:S01]  /*1410*/  LDG.E R14, desc[UR12][R14.64] ;  /* 0x0000000c0e0e7981 */ /* 0x000ea2000c1e1900 */
[----:B-1----:R-:W-:-:S06]  /*1420*/  IMAD.WIDE R12, R17, 0x4, R12 ;  /* 0x00000004110c7825 */ /* 0x002fcc00078e020c */
[----:B------:R-:W2:Y:S02]  /*1430*/  LDG.E R12, desc[UR12][R12.64] ;  /* 0x0000000c0c0c7981 */ /* 0x000ea4000c1e1900 */
[----:B--2---:R-:W-:-:S07]  /*1440*/  FFMA R9, R14, R12, R9 ;  /* 0x0000000c0e097223 */ /* 0x004fce0000000009 */
.L_x_6:
[----:B------:R-:W-:Y:S05]  /*1450*/  BSYNC.RECONVERGENT B0 ;  /* 0x0000000000007941 */ /* 0x000fea0003800200 */
.L_x_3:
[----:B------:R-:W-:Y:S05]  /*1460*/  @P6 BRA `(.L_x_7) ;  /* 0xfffffff4005c6947 */ /* 0x000fea000383ffff */
[----:B------:R-:W-:Y:S05]  /*1470*/  @P5 BRA `(.L_x_8) ;  /* 0xfffffff400405947 */ /* 0x000fea000383ffff */
.L_x_0:
[----:B------:R-:W0:Y:S01]  /*1480*/  LDCU UR5, c[0x0][0x3a8] ;  /* 0x00007500ff0577ac */ /* 0x000e220008000800 */
[----:B------:R-:W1:Y:S01]  /*1490*/  LDC.64 R6, c[0x0][0x390] ;  /* 0x0000e400ff067b82 */ /* 0x000e620000000a00 */
[----:B------:R-:W2:Y:S01]  /*14a0*/  LDCU UR7, c[0x0][0x3b4] ;  /* 0x00007680ff0777ac */ /* 0x000ea20008000800 */
[----:B------:R-:W3:Y:S01]  /*14b0*/  LDCU UR10, c[0x0][0x3b8] ;  /* 0x00007700ff0a77ac */ /* 0x000ee20008000800 */
[----:B0-----:R-:W-:-:S04]  /*14c0*/  IMAD R0, R0, UR5, R5 ;  /* 0x0000000500007c24 */ /* 0x001fc8000f8e0205 */
[----:B--2---:R-:W-:-:S04]  /*14d0*/  IMAD R3, R0, UR7, R3 ;  /* 0x0000000700037c24 */ /* 0x004fc8000f8e0203 */
[----:B---3--:R-:W-:-:S04]  /*14e0*/  IMAD R3, R3, UR10, R2 ;  /* 0x0000000a03037c24 */ /* 0x008fc8000f8e0202 */
[----:B-1----:R-:W-:-:S05]  /*14f0*/  IMAD.WIDE R2, R3, 0x4, R6 ;  /* 0x0000000403027825 */ /* 0x002fca00078e0206 */
[----:B------:R-:W-:Y:S01]  /*1500*/  STG.E desc[UR12][R2.64], R9 ;  /* 0x0000000902007986 */ /* 0x000fe2000c10190c */
[----:B------:R-:W-:Y:S05]  /*1510*/  EXIT ;  /* 0x000000000000794d */ /* 0x000fea0003800000 */
.L_x_9:
[----:B------:R-:W-:-:S00]  /*1520*/  BRA `(.L_x_9) ;  /* 0xfffffffc00fc7947 */ /* 0x000fc0000383ffff */
[----:B------:R-:W-:-:S00]  /*1530*/  NOP ;  /* 0x0000000000007918 */ /* 0x000fc00000000000 */
        /* <DEDUP_REMOVED lines=12> */
.L_x_10:


//--------------------- .nv.shared.reserved.0     --------------------------
	.section	.nv.shared.reserved.0,"aw",@nobits
	.weak		__nv_reservedSMEM_offset_0_alias
	.size		__nv_reservedSMEM_offset_0_alias, 0, 64
	.other		__nv_reservedSMEM_offset_0_alias,@"STO_CUDA_RESERVED_SHARED STV_DEFAULT"
__nv_reservedSMEM_offset_0_alias:
	.zero		0
	.zero		64


//--------------------- .nv.constant0._Z18convolution_kernelPfS_S_iiiiiiiiiiii --------------------------
	.section	.nv.constant0._Z18convolution_kernelPfS_S_iiiiiiiiiiii,"a",@progbits
	.sectionflags	@""
	.align	4
.nv.constant0._Z18convolution_kernelPfS_S_iiiiiiiiiiii:
	.zero		968


//--------------------- SYMBOLS --------------------------

	.type		.nv.reservedSmem.offset0,@object
	.size		.nv.reservedSmem.offset0,0x4
